// auto-generated by cutlass_sweep.gemm — config: {"arch": "sm_100", "cluster_m": 2, "cluster_n": 1, "dtype": "fp16", "dtype_b": "fp16", "layout": "nt", "stages": 0, "tile_k": 64, "tile_m": 128, "tile_n": 64}
#include "cutlass/cutlass.h"
#include "cutlass/gemm/collective/collective_builder.hpp"
#include "cutlass/gemm/device/gemm_universal_adapter.h"
#include "cutlass/gemm/kernel/gemm_universal.hpp"
#include "cutlass/epilogue/collective/collective_builder.hpp"

using ElemA = cutlass::half_t;
using ElemB = cutlass::half_t;
using ElemCD = cutlass::half_t;
using Acc  = float;
using TileShape    = cute::Shape<cute::_128, cute::_64, cute::_64>;
using ClusterShape = cute::Shape<cute::_2, cute::_1, cute::_1>;

using CollectiveEpilogue = typename cutlass::epilogue::collective::CollectiveBuilder<
    cutlass::arch::Sm100, cutlass::arch::OpClassTensorOp,
    TileShape, ClusterShape,
    cutlass::epilogue::collective::EpilogueTileAuto,
    Acc, Acc,
    ElemCD, cutlass::layout::RowMajor, 128 / cutlass::sizeof_bits<ElemCD>::value,
    ElemCD, cutlass::layout::RowMajor, 128 / cutlass::sizeof_bits<ElemCD>::value,
    cutlass::epilogue::collective::EpilogueScheduleAuto
  >::CollectiveOp;

using CollectiveMainloop = typename cutlass::gemm::collective::CollectiveBuilder<
    cutlass::arch::Sm100, cutlass::arch::OpClassTensorOp,
    ElemA, cutlass::layout::RowMajor, 128 / cutlass::sizeof_bits<ElemA>::value,
    ElemB, cutlass::layout::ColumnMajor, 128 / cutlass::sizeof_bits<ElemB>::value,
    Acc,
    TileShape, ClusterShape,
    cutlass::gemm::collective::StageCountAutoCarveout<static_cast<int>(sizeof(typename CollectiveEpilogue::SharedStorage))>,
    cutlass::gemm::collective::KernelScheduleAuto
  >::CollectiveOp;

using GemmKernel = cutlass::gemm::kernel::GemmUniversal<
    cute::Shape<int,int,int,int>,
    CollectiveMainloop,
    CollectiveEpilogue
>;
using Gemm = cutlass::gemm::device::GemmUniversalAdapter<GemmKernel>;

// Force the device kernel symbol into the cubin without needing a host main.
auto* _anchor = &cutlass::device_kernel<GemmKernel>;


// ===== COMPILED SASS (sm_100a) =====

	.target	sm_100a

	.elftype	@"ET_EXEC"


//--------------------- .note.nv.tkinfo           --------------------------
	.section	.note.nv.tkinfo,"",@"SHT_NOTE"
	.sectionflags	@"SHF_NOTE_NV_TKINFO"
	.tkinfo
        /*0018*/ 	.word	0x00000002
        /*0030*/ 	.string	""
        /*0030*/ 	.string	"ptxas"
        /*0030*/ 	.string	"Cuda compilation tools, release 13.0, V13.0.88"
        /*0030*/ 	.string	"Build cuda_13.0.r13.0/compiler.36424714_0"
        /*0030*/ 	.string	"-arch sm_100a -m 64 "



//--------------------- .note.nv.cuinfo           --------------------------
	.section	.note.nv.cuinfo,"",@"SHT_NOTE"
	.sectionflags	@"SHF_NOTE_NV_CUINFO"
        /*0018*/ 	.short	0x0002
        /*001a*/ 	.short	0x0064
        /*001c*/ 	.short	0x0082
	.zero		2


//--------------------- .nv.info                  --------------------------
	.section	.nv.info,"",@"SHT_CUDA_INFO"
	.align	4


	//----- nvinfo : EIATTR_REGCOUNT
	.align		4
        /*0000*/ 	.byte	0x04, 0x2f
        /*0002*/ 	.short	(.L_19 - .L_18)
	.align		4
.L_18:
        /*0004*/ 	.word	index@(_ZN7cutlass13device_kernelINS_4gemm6kernel13GemmUniversalIN4cute5tupleIJiiiiEEENS1_10collective13CollectiveMmaINS1_35MainloopSm100TmaUmmaWarpSpecializedILi17ELi2ELi4ENS5_IJNS4_1CILi2EEENSA_ILi1EEESC_EEEEENS5_IJNSA_ILi128EEENSA_ILi64EEESG_EEENS_6half_tENS5_IJlSC_lEEESI_SJ_NS4_8TiledMMAINS4_8MMA_AtomIJNS4_26SM100_MMA_F16BF16_2x1SM_SSISI_SI_fLi128ELi64ELNS4_4UMMA5MajorE0ELSO_0ELNSN_7ScaleInE0ELSP_0EEEEEENS4_6LayoutINS5_IJSC_SC_SC_EEENS5_IJNSA_ILi0EEESU_SU_EEEEENS5_IJNS4_10UnderscoreESX_SX_EEEEENS4_18SM100_TMA_2SM_LOADENS4_14ComposedLayoutINS4_7SwizzleILi3ELi4ELi3EEENS4_18smem_ptr_flag_bitsILi16EEENSS_INS5_IJNSA_ILi8EEESG_EEENS5_IJSG_SC_EEEEEEEvNS4_8identityES10_S1A_vS1B_EENS_8epilogue10collective18CollectiveEpilogueINS1D_23Sm100TmaWarpSpecializedILi3ELi2ELi16ELb1ELb0EEEJNS5_IJSG_SG_SG_EEENS5_IJNSS_ISG_SC_EENSS_INS5_IJNSA_ILi16EEESB_EEENS5_IJSC_NSA_ILi32EEEEEEEEEEESI_SJ_SI_SJ_NS1D_6fusion15FusionCallbacksIS1H_NS1Q_17LinearCombinationISI_fSI_fLNS_15FloatRoundStyleE2EEES1I_S1P_JEEENS4_5SM1004TMEM4LOAD26SM100_TMEM_LOAD_32dp32b16xENS4_13SM90_TMA_LOADENS11_INS12_ILi1ELi4ELi3EEES15_NSS_INS5_IJS16_S1K_EEENS5_IJS1K_SC_EEEEEEENS4_39AutoVectorizingCopyWithAssumedAlignmentILi128EEENS4_14SM90_TMA_STOREES25_S27_S27_EEEvvEEEEvNT_6ParamsE)
        /*0008*/ 	.word	0x00000059


	//----- nvinfo : EIATTR_FRAME_SIZE
	.align		4
.L_19:
        /*000c*/ 	.byte	0x04, 0x11
        /*000e*/ 	.short	(.L_21 - .L_20)
	.align		4
.L_20:
        /*0010*/ 	.word	index@($__internal_2_$__cuda_sm10x_tcgen05_guardrail_trap_unallocated_columns_being_dealloced)
        /*0014*/ 	.word	0x00000000


	//----- nvinfo : EIATTR_FRAME_SIZE
	.align		4
.L_21:
        /*0018*/ 	.byte	0x04, 0x11
        /*001a*/ 	.short	(.L_23 - .L_22)
	.align		4
.L_22:
        /*001c*/ 	.word	index@($__internal_1_$__cuda_sm10x_tcgen05_guardrail_trap_phase_invalid_during_alloc)
        /*0020*/ 	.word	0x00000000


	//----- nvinfo : EIATTR_FRAME_SIZE
	.align		4
.L_23:
        /*0024*/ 	.byte	0x04, 0x11
        /*0026*/ 	.short	(.L_25 - .L_24)
	.align		4
.L_24:
        /*0028*/ 	.word	index@($__internal_0_$__cuda_sm10x_tcgen05_guardrail_trap_col_being_dealloced_not_returned_by_alloc)
        /*002c*/ 	.word	0x00000000


	//----- nvinfo : EIATTR_FRAME_SIZE
	.align		4
.L_25:
        /*0030*/ 	.byte	0x04, 0x11
        /*0032*/ 	.short	(.L_27 - .L_26)
	.align		4
.L_26:
        /*0034*/ 	.word	index@(_ZN7cutlass13device_kernelINS_4gemm6kernel13GemmUniversalIN4cute5tupleIJiiiiEEENS1_10collective13CollectiveMmaINS1_35MainloopSm100TmaUmmaWarpSpecializedILi17ELi2ELi4ENS5_IJNS4_1CILi2EEENSA_ILi1EEESC_EEEEENS5_IJNSA_ILi128EEENSA_ILi64EEESG_EEENS_6half_tENS5_IJlSC_lEEESI_SJ_NS4_8TiledMMAINS4_8MMA_AtomIJNS4_26SM100_MMA_F16BF16_2x1SM_SSISI_SI_fLi128ELi64ELNS4_4UMMA5MajorE0ELSO_0ELNSN_7ScaleInE0ELSP_0EEEEEENS4_6LayoutINS5_IJSC_SC_SC_EEENS5_IJNSA_ILi0EEESU_SU_EEEEENS5_IJNS4_10UnderscoreESX_SX_EEEEENS4_18SM100_TMA_2SM_LOADENS4_14ComposedLayoutINS4_7SwizzleILi3ELi4ELi3EEENS4_18smem_ptr_flag_bitsILi16EEENSS_INS5_IJNSA_ILi8EEESG_EEENS5_IJSG_SC_EEEEEEEvNS4_8identityES10_S1A_vS1B_EENS_8epilogue10collective18CollectiveEpilogueINS1D_23Sm100TmaWarpSpecializedILi3ELi2ELi16ELb1ELb0EEEJNS5_IJSG_SG_SG_EEENS5_IJNSS_ISG_SC_EENSS_INS5_IJNSA_ILi16EEESB_EEENS5_IJSC_NSA_ILi32EEEEEEEEEEESI_SJ_SI_SJ_NS1D_6fusion15FusionCallbacksIS1H_NS1Q_17LinearCombinationISI_fSI_fLNS_15FloatRoundStyleE2EEES1I_S1P_JEEENS4_5SM1004TMEM4LOAD26SM100_TMEM_LOAD_32dp32b16xENS4_13SM90_TMA_LOADENS11_INS12_ILi1ELi4ELi3EEES15_NSS_INS5_IJS16_S1K_EEENS5_IJS1K_SC_EEEEEEENS4_39AutoVectorizingCopyWithAssumedAlignmentILi128EEENS4_14SM90_TMA_STOREES25_S27_S27_EEEvvEEEEvNT_6ParamsE)
        /*0038*/ 	.word	0x00000000


	//----- nvinfo : EIATTR_MIN_STACK_SIZE
	.align		4
.L_27:
        /*003c*/ 	.byte	0x04, 0x12
        /*003e*/ 	.short	(.L_29 - .L_28)
	.align		4
.L_28:
        /*0040*/ 	.word	index@(_ZN7cutlass13device_kernelINS_4gemm6kernel13GemmUniversalIN4cute5tupleIJiiiiEEENS1_10collective13CollectiveMmaINS1_35MainloopSm100TmaUmmaWarpSpecializedILi17ELi2ELi4ENS5_IJNS4_1CILi2EEENSA_ILi1EEESC_EEEEENS5_IJNSA_ILi128EEENSA_ILi64EEESG_EEENS_6half_tENS5_IJlSC_lEEESI_SJ_NS4_8TiledMMAINS4_8MMA_AtomIJNS4_26SM100_MMA_F16BF16_2x1SM_SSISI_SI_fLi128ELi64ELNS4_4UMMA5MajorE0ELSO_0ELNSN_7ScaleInE0ELSP_0EEEEEENS4_6LayoutINS5_IJSC_SC_SC_EEENS5_IJNSA_ILi0EEESU_SU_EEEEENS5_IJNS4_10UnderscoreESX_SX_EEEEENS4_18SM100_TMA_2SM_LOADENS4_14ComposedLayoutINS4_7SwizzleILi3ELi4ELi3EEENS4_18smem_ptr_flag_bitsILi16EEENSS_INS5_IJNSA_ILi8EEESG_EEENS5_IJSG_SC_EEEEEEEvNS4_8identityES10_S1A_vS1B_EENS_8epilogue10collective18CollectiveEpilogueINS1D_23Sm100TmaWarpSpecializedILi3ELi2ELi16ELb1ELb0EEEJNS5_IJSG_SG_SG_EEENS5_IJNSS_ISG_SC_EENSS_INS5_IJNSA_ILi16EEESB_EEENS5_IJSC_NSA_ILi32EEEEEEEEEEESI_SJ_SI_SJ_NS1D_6fusion15FusionCallbacksIS1H_NS1Q_17LinearCombinationISI_fSI_fLNS_15FloatRoundStyleE2EEES1I_S1P_JEEENS4_5SM1004TMEM4LOAD26SM100_TMEM_LOAD_32dp32b16xENS4_13SM90_TMA_LOADENS11_INS12_ILi1ELi4ELi3EEES15_NSS_INS5_IJS16_S1K_EEENS5_IJS1K_SC_EEEEEEENS4_39AutoVectorizingCopyWithAssumedAlignmentILi128EEENS4_14SM90_TMA_STOREES25_S27_S27_EEEvvEEEEvNT_6ParamsE)
        /*0044*/ 	.word	0x00000000
.L_29:


//--------------------- .nv.compat                --------------------------
	.section	.nv.compat,"",@"SHT_CUDA_COMPAT_INFO"
	.align	4
        /*0000*/ 	.byte	0x02, 0x09, 0x01, 0x00, 0x02, 0x02, 0x02, 0x00, 0x02, 0x05, 0x05, 0x00, 0x03, 0x07, 0x01, 0x01
        /*0010*/ 	.byte	0x02, 0x03, 0x01, 0x00, 0x02, 0x06, 0x01, 0x00, 0x04, 0x0b, 0x08, 0x00, 0x09, 0x00, 0x00, 0x00
        /*0020*/ 	.byte	0x00, 0x00, 0x00, 0x00


//--------------------- .nv.info._ZN7cutlass13device_kernelINS_4gemm6kernel13GemmUniversalIN4cute5tupleIJiiiiEEENS1_10collective13CollectiveMmaINS1_35MainloopSm100TmaUmmaWarpSpecializedILi17ELi2ELi4ENS5_IJNS4_1CILi2EEENSA_ILi1EEESC_EEEEENS5_IJNSA_ILi128EEENSA_ILi64EEESG_EEENS_6half_tENS5_IJlSC_lEEESI_SJ_NS4_8TiledMMAINS4_8MMA_AtomIJNS4_26SM100_MMA_F16BF16_2x1SM_SSISI_SI_fLi128ELi64ELNS4_4UMMA5MajorE0ELSO_0ELNSN_7ScaleInE0ELSP_0EEEEEENS4_6LayoutINS5_IJSC_SC_SC_EEENS5_IJNSA_ILi0EEESU_SU_EEEEENS5_IJNS4_10UnderscoreESX_SX_EEEEENS4_18SM100_TMA_2SM_LOADENS4_14ComposedLayoutINS4_7SwizzleILi3ELi4ELi3EEENS4_18smem_ptr_flag_bitsILi16EEENSS_INS5_IJNSA_ILi8EEESG_EEENS5_IJSG_SC_EEEEEEEvNS4_8identityES10_S1A_vS1B_EENS_8epilogue10collective18CollectiveEpilogueINS1D_23Sm100TmaWarpSpecializedILi3ELi2ELi16ELb1ELb0EEEJNS5_IJSG_SG_SG_EEENS5_IJNSS_ISG_SC_EENSS_INS5_IJNSA_ILi16EEESB_EEENS5_IJSC_NSA_ILi32EEEEEEEEEEESI_SJ_SI_SJ_NS1D_6fusion15FusionCallbacksIS1H_NS1Q_17LinearCombinationISI_fSI_fLNS_15FloatRoundStyleE2EEES1I_S1P_JEEENS4_5SM1004TMEM4LOAD26SM100_TMEM_LOAD_32dp32b16xENS4_13SM90_TMA_LOADENS11_INS12_ILi1ELi4ELi3EEES15_NSS_INS5_IJS16_S1K_EEENS5_IJS1K_SC_EEEEEEENS4_39AutoVectorizingCopyWithAssumedAlignmentILi128EEENS4_14SM90_TMA_STOREES25_S27_S27_EEEvvEEEEvNT_6ParamsE --------------------------
	.section	.nv.info._ZN7cutlass13device_kernelINS_4gemm6kernel13GemmUniversalIN4cute5tupleIJiiiiEEENS1_10collective13CollectiveMmaINS1_35MainloopSm100TmaUmmaWarpSpecializedILi17ELi2ELi4ENS5_IJNS4_1CILi2EEENSA_ILi1EEESC_EEEEENS5_IJNSA_ILi128EEENSA_ILi64EEESG_EEENS_6half_tENS5_IJlSC_lEEESI_SJ_NS4_8TiledMMAINS4_8MMA_AtomIJNS4_26SM100_MMA_F16BF16_2x1SM_SSISI_SI_fLi128ELi64ELNS4_4UMMA5MajorE0ELSO_0ELNSN_7ScaleInE0ELSP_0EEEEEENS4_6LayoutINS5_IJSC_SC_SC_EEENS5_IJNSA_ILi0EEESU_SU_EEEEENS5_IJNS4_10UnderscoreESX_SX_EEEEENS4_18SM100_TMA_2SM_LOADENS4_14ComposedLayoutINS4_7SwizzleILi3ELi4ELi3EEENS4_18smem_ptr_flag_bitsILi16EEENSS_INS5_IJNSA_ILi8EEESG_EEENS5_IJSG_SC_EEEEEEEvNS4_8identityES10_S1A_vS1B_EENS_8epilogue10collective18CollectiveEpilogueINS1D_23Sm100TmaWarpSpecializedILi3ELi2ELi16ELb1ELb0EEEJNS5_IJSG_SG_SG_EEENS5_IJNSS_ISG_SC_EENSS_INS5_IJNSA_ILi16EEESB_EEENS5_IJSC_NSA_ILi32EEEEEEEEEEESI_SJ_SI_SJ_NS1D_6fusion15FusionCallbacksIS1H_NS1Q_17LinearCombinationISI_fSI_fLNS_15FloatRoundStyleE2EEES1I_S1P_JEEENS4_5SM1004TMEM4LOAD26SM100_TMEM_LOAD_32dp32b16xENS4_13SM90_TMA_LOADENS11_INS12_ILi1ELi4ELi3EEES15_NSS_INS5_IJS16_S1K_EEENS5_IJS1K_SC_EEEEEEENS4_39AutoVectorizingCopyWithAssumedAlignmentILi128EEENS4_14SM90_TMA_STOREES25_S27_S27_EEEvvEEEEvNT_6ParamsE,"",@"SHT_CUDA_INFO"
	.sectionflags	@""
	.align	4


	//----- nvinfo : EIATTR_CUDA_API_VERSION
	.align		4
        /*0000*/ 	.byte	0x04, 0x37
        /*0002*/ 	.short	(.L_31 - .L_30)
.L_30:
        /*0004*/ 	.word	0x00000082


	//----- nvinfo : EIATTR_KPARAM_INFO
	.align		4
.L_31:
        /*0008*/ 	.byte	0x04, 0x17
        /*000a*/ 	.short	(.L_33 - .L_32)
.L_32:
        /*000c*/ 	.word	0x00000000
        /*0010*/ 	.short	0x0000
        /*0012*/ 	.short	0x0000
        /*0014*/ 	.byte	0x00, 0xf0, 0x01, 0x20


	//----- nvinfo : EIATTR_AT_ENTRY_FRAGMENTS
	.align		4
.L_33:
        /*0018*/ 	.byte	0x04, 0x4f
        /*001a*/ 	.short	(.L_35 - .L_34)


	//   ....[0]....
.L_34:
        /*001c*/ 	.word	0x00000007


	//----- nvinfo : EIATTR_RESERVED_SMEM_USED
	.align		4
.L_35:
        /*0020*/ 	.byte	0x01, 0x41
	.zero		2


	//----- nvinfo : EIATTR_SPARSE_MMA_MASK
	.align		4
        /*0024*/ 	.byte	0x03, 0x50
        /*0026*/ 	.short	0x0000


	//----- nvinfo : EIATTR_TCGEN05_2CTA_USED
	.align		4
        /*0028*/ 	.byte	0x01, 0x52
	.zero		2


	//----- nvinfo : EIATTR_MAXREG_COUNT
	.align		4
        /*002c*/ 	.byte	0x03, 0x1b
        /*002e*/ 	.short	0x00ff


	//----- nvinfo : EIATTR_NUM_BARRIERS
	.align		4
        /*0030*/ 	.byte	0x02, 0x4c
        /*0032*/ 	.byte	0x07
	.zero		1


	//----- nvinfo : EIATTR_EXTERNS
	.align		4
        /*0034*/ 	.byte	0x04, 0x0f
        /*0036*/ 	.short	(.L_37 - .L_36)


	//   ....[0]....
	.align		4
.L_36:
        /*0038*/ 	.word	index@(__assertfail)


	//----- nvinfo : EIATTR_MERCURY_ISA_VERSION
	.align		4
.L_37:
        /*003c*/ 	.byte	0x03, 0x5f
        /*003e*/ 	.short	0x0101


	//----- nvinfo : EIATTR_INT_WARP_WIDE_INSTR_OFFSETS
	.align		4
        /*0040*/ 	.byte	0x04, 0x31
        /*0042*/ 	.short	(.L_39 - .L_38)


	//   ....[0]....
.L_38:
        /*0044*/ 	.word	0x00000ec0


	//   ....[1]....
        /*0048*/ 	.word	0x00000f60


	//   ....[2]....
        /*004c*/ 	.word	0x000022d0


	//   ....[3]....
        /*0050*/ 	.word	0x00004900


	//   ....[4]....
        /*0054*/ 	.word	0x00004920


	//   ....[5]....
        /*0058*/ 	.word	0x00004950


	//   ....[6]....
        /*005c*/ 	.word	0x00005260


	//   ....[7]....
        /*0060*/ 	.word	0x000052d0


	//   ....[8]....
        /*0064*/ 	.word	0x000053e0


	//   ....[9]....
        /*0068*/ 	.word	0x000055b0


	//   ....[10]....
        /*006c*/ 	.word	0x00005660


	//   ....[11]....
        /*0070*/ 	.word	0x00005780


	//----- nvinfo : EIATTR_COOP_GROUP_MASK_REGIDS
	.align		4
.L_39:
        /*0074*/ 	.byte	0x04, 0x29
        /*0076*/ 	.short	(.L_41 - .L_40)


	//   ....[0]....
.L_40:
        /*0078*/ 	.word	0xffffffff


	//   ....[1]....
        /*007c*/ 	.word	0xffffffff


	//   ....[2]....
        /*0080*/ 	.word	0xffffffff


	//   ....[3]....
        /*0084*/ 	.word	0xffffffff


	//   ....[4]....
        /*0088*/ 	.word	0xffffffff


	//   ....[5]....
        /*008c*/ 	.word	0xffffffff


	//   ....[6]....
        /*0090*/ 	.word	0xffffffff


	//   ....[7]....
        /*0094*/ 	.word	0xffffffff


	//   ....[8]....
        /*0098*/ 	.word	0xffffffff


	//   ....[9]....
        /*009c*/ 	.word	0xffffffff


	//   ....[10]....
        /*00a0*/ 	.word	0xffffffff


	//   ....[11]....
        /*00a4*/ 	.word	0xffffffff


	//   ....[12]....
        /*00a8*/ 	.word	0xffffffff


	//   ....[13]....
        /*00ac*/ 	.word	0xffffffff


	//----- nvinfo : EIATTR_COOP_GROUP_INSTR_OFFSETS
	.align		4
.L_41:
        /*00b0*/ 	.byte	0x04, 0x28
        /*00b2*/ 	.short	(.L_43 - .L_42)


	//   ....[0]....
.L_42:
        /*00b4*/ 	.word	0x000000c0


	//   ....[1]....
        /*00b8*/ 	.word	0x00000500


	//   ....[2]....
        /*00bc*/ 	.word	0x00000850


	//   ....[3]....
        /*00c0*/ 	.word	0x000009c0


	//   ....[4]....
        /*00c4*/ 	.word	0x00000ab0


	//   ....[5]....
        /*00c8*/ 	.word	0x00000c10


	//   ....[6]....
        /*00cc*/ 	.word	0x00000da0


	//   ....[7]....
        /*00d0*/ 	.word	0x00000fe0


	//   ....[8]....
        /*00d4*/ 	.word	0x000021b0


	//   ....[9]....
        /*00d8*/ 	.word	0x000036e0


	//   ....[10]....
        /*00dc*/ 	.word	0x00003bb0


	//   ....[11]....
        /*00e0*/ 	.word	0x00003be0


	//   ....[12]....
        /*00e4*/ 	.word	0x00004800


	//   ....[13]....
        /*00e8*/ 	.word	0x00004a10


	//----- nvinfo : EIATTR_VRC_CTA_INIT_COUNT
	.align		4
.L_43:
        /*00ec*/ 	.byte	0x02, 0x4a
        /*00ee*/ 	.byte	0x80
	.zero		1


	//----- nvinfo : EIATTR_SYSCALL_OFFSETS
	.align		4
        /*00f0*/ 	.byte	0x04, 0x46
        /*00f2*/ 	.short	(.L_45 - .L_44)


	//   ....[0]....
.L_44:
        /*00f4*/ 	.word	0x00006310


	//   ....[1]....
        /*00f8*/ 	.word	0x00006400


	//   ....[2]....
        /*00fc*/ 	.word	0x00006bc0


	//   ....[3]....
        /*0100*/ 	.word	0x00007540


	//----- nvinfo : EIATTR_MBARRIER_INSTR_OFFSETS
	.align		4
.L_45:
        /*0104*/ 	.byte	0x04, 0x39
        /*0106*/ 	.short	(.L_47 - .L_46)


	//   ....[0]....
.L_46:
        /*0108*/ 	.word	0x00000610
        /*010c*/ 	.word	0x000000ff
        /*0110*/ 	.word	0x00000000
        /*0114*/ 	.short	0x0100
        /*0116*/ 	.byte	0x08
	.zero		1


	//   ....[1]....
        /*0118*/ 	.word	0x00000620
        /*011c*/ 	.word	0x000000ff
        /*0120*/ 	.word	0x00000088
        /*0124*/ 	.short	0x0100
        /*0126*/ 	.byte	0x08
	.zero		1


	//   ....[2]....
        /*0128*/ 	.word	0x00000630
        /*012c*/ 	.word	0x000000ff
        /*0130*/ 	.word	0x00000008
        /*0134*/ 	.short	0x0100
        /*0136*/ 	.byte	0x08
	.zero		1


	//   ....[3]....
        /*0138*/ 	.word	0x00000640
        /*013c*/ 	.word	0x000000ff
        /*0140*/ 	.word	0x00000090
        /*0144*/ 	.short	0x0100
        /*0146*/ 	.byte	0x08
	.zero		1


	//   ....[4]....
        /*0148*/ 	.word	0x00000650
        /*014c*/ 	.word	0x000000ff
        /*0150*/ 	.word	0x00000010
        /*0154*/ 	.short	0x0100
        /*0156*/ 	.byte	0x08
	.zero		1


	//   ....[5]....
        /*0158*/ 	.word	0x00000660
        /*015c*/ 	.word	0x000000ff
        /*0160*/ 	.word	0x00000098
        /*0164*/ 	.short	0x0100
        /*0166*/ 	.byte	0x08
	.zero		1


	//   ....[6]....
        /*0168*/ 	.word	0x00000670
        /*016c*/ 	.word	0x000000ff
        /*0170*/ 	.word	0x00000018
        /*0174*/ 	.short	0x0100
        /*0176*/ 	.byte	0x08
	.zero		1


	//   ....[7]....
        /*0178*/ 	.word	0x00000680
        /*017c*/ 	.word	0x000000ff
        /*0180*/ 	.word	0x000000a0
        /*0184*/ 	.short	0x0100
        /*0186*/ 	.byte	0x08
	.zero		1


	//   ....[8]....
        /*0188*/ 	.word	0x00000690
        /*018c*/ 	.word	0x000000ff
        /*0190*/ 	.word	0x00000020
        /*0194*/ 	.short	0x0100
        /*0196*/ 	.byte	0x08
	.zero		1


	//   ....[9]....
        /*0198*/ 	.word	0x000006a0
        /*019c*/ 	.word	0x000000ff
        /*01a0*/ 	.word	0x000000a8
        /*01a4*/ 	.short	0x0100
        /*01a6*/ 	.byte	0x08
	.zero		1


	//   ....[10]....
        /*01a8*/ 	.word	0x000006b0
        /*01ac*/ 	.word	0x000000ff
        /*01b0*/ 	.word	0x00000028
        /*01b4*/ 	.short	0x0100
        /*01b6*/ 	.byte	0x08
	.zero		1


	//   ....[11]....
        /*01b8*/ 	.word	0x000006c0
        /*01bc*/ 	.word	0x000000ff
        /*01c0*/ 	.word	0x000000b0
        /*01c4*/ 	.short	0x0100
        /*01c6*/ 	.byte	0x08
	.zero		1


	//   ....[12]....
        /*01c8*/ 	.word	0x000006d0
        /*01cc*/ 	.word	0x000000ff
        /*01d0*/ 	.word	0x00000030
        /*01d4*/ 	.short	0x0100
        /*01d6*/ 	.byte	0x08
	.zero		1


	//   ....[13]....
        /*01d8*/ 	.word	0x000006e0
        /*01dc*/ 	.word	0x000000ff
        /*01e0*/ 	.word	0x000000b8
        /*01e4*/ 	.short	0x0100
        /*01e6*/ 	.byte	0x08
	.zero		1


	//   ....[14]....
        /*01e8*/ 	.word	0x000006f0
        /*01ec*/ 	.word	0x000000ff
        /*01f0*/ 	.word	0x00000038
        /*01f4*/ 	.short	0x0100
        /*01f6*/ 	.byte	0x08
	.zero		1


	//   ....[15]....
        /*01f8*/ 	.word	0x00000700
        /*01fc*/ 	.word	0x000000ff
        /*0200*/ 	.word	0x000000c0
        /*0204*/ 	.short	0x0100
        /*0206*/ 	.byte	0x08
	.zero		1


	//   ....[16]....
        /*0208*/ 	.word	0x00000710
        /*020c*/ 	.word	0x000000ff
        /*0210*/ 	.word	0x00000040
        /*0214*/ 	.short	0x0100
        /*0216*/ 	.byte	0x08
	.zero		1


	//   ....[17]....
        /*0218*/ 	.word	0x00000720
        /*021c*/ 	.word	0x000000ff
        /*0220*/ 	.word	0x000000c8
        /*0224*/ 	.short	0x0100
        /*0226*/ 	.byte	0x08
	.zero		1


	//   ....[18]....
        /*0228*/ 	.word	0x00000730
        /*022c*/ 	.word	0x000000ff
        /*0230*/ 	.word	0x00000048
        /*0234*/ 	.short	0x0100
        /*0236*/ 	.byte	0x08
	.zero		1


	//   ....[19]....
        /*0238*/ 	.word	0x00000740
        /*023c*/ 	.word	0x000000ff
        /*0240*/ 	.word	0x000000d0
        /*0244*/ 	.short	0x0100
        /*0246*/ 	.byte	0x08
	.zero		1


	//   ....[20]....
        /*0248*/ 	.word	0x00000750
        /*024c*/ 	.word	0x000000ff
        /*0250*/ 	.word	0x00000050
        /*0254*/ 	.short	0x0100
        /*0256*/ 	.byte	0x08
	.zero		1


	//   ....[21]....
        /*0258*/ 	.word	0x00000760
        /*025c*/ 	.word	0x000000ff
        /*0260*/ 	.word	0x000000d8
        /*0264*/ 	.short	0x0100
        /*0266*/ 	.byte	0x08
	.zero		1


	//   ....[22]....
        /*0268*/ 	.word	0x00000770
        /*026c*/ 	.word	0x000000ff
        /*0270*/ 	.word	0x00000058
        /*0274*/ 	.short	0x0100
        /*0276*/ 	.byte	0x08
	.zero		1


	//   ....[23]....
        /*0278*/ 	.word	0x00000780
        /*027c*/ 	.word	0x000000ff
        /*0280*/ 	.word	0x000000e0
        /*0284*/ 	.short	0x0100
        /*0286*/ 	.byte	0x08
	.zero		1


	//   ....[24]....
        /*0288*/ 	.word	0x00000790
        /*028c*/ 	.word	0x000000ff
        /*0290*/ 	.word	0x00000060
        /*0294*/ 	.short	0x0100
        /*0296*/ 	.byte	0x08
	.zero		1


	//   ....[25]....
        /*0298*/ 	.word	0x000007a0
        /*029c*/ 	.word	0x000000ff
        /*02a0*/ 	.word	0x000000e8
        /*02a4*/ 	.short	0x0100
        /*02a6*/ 	.byte	0x08
	.zero		1


	//   ....[26]....
        /*02a8*/ 	.word	0x000007b0
        /*02ac*/ 	.word	0x000000ff
        /*02b0*/ 	.word	0x00000068
        /*02b4*/ 	.short	0x0100
        /*02b6*/ 	.byte	0x08
	.zero		1


	//   ....[27]....
        /*02b8*/ 	.word	0x000007c0
        /*02bc*/ 	.word	0x000000ff
        /*02c0*/ 	.word	0x000000f0
        /*02c4*/ 	.short	0x0100
        /*02c6*/ 	.byte	0x08
	.zero		1


	//   ....[28]....
        /*02c8*/ 	.word	0x000007d0
        /*02cc*/ 	.word	0x000000ff
        /*02d0*/ 	.word	0x00000070
        /*02d4*/ 	.short	0x0100
        /*02d6*/ 	.byte	0x08
	.zero		1


	//   ....[29]....
        /*02d8*/ 	.word	0x000007e0
        /*02dc*/ 	.word	0x000000ff
        /*02e0*/ 	.word	0x000000f8
        /*02e4*/ 	.short	0x0100
        /*02e6*/ 	.byte	0x08
	.zero		1


	//   ....[30]....
        /*02e8*/ 	.word	0x000007f0
        /*02ec*/ 	.word	0x000000ff
        /*02f0*/ 	.word	0x00000078
        /*02f4*/ 	.short	0x0100
        /*02f6*/ 	.byte	0x08
	.zero		1


	//   ....[31]....
        /*02f8*/ 	.word	0x00000800
        /*02fc*/ 	.word	0x000000ff
        /*0300*/ 	.word	0x00000100
        /*0304*/ 	.short	0x0100
        /*0306*/ 	.byte	0x08
	.zero		1


	//   ....[32]....
        /*0308*/ 	.word	0x00000810
        /*030c*/ 	.word	0x000000ff
        /*0310*/ 	.word	0x00000080
        /*0314*/ 	.short	0x0100
        /*0316*/ 	.byte	0x08
	.zero		1


	//   ....[33]....
        /*0318*/ 	.word	0x00000820
        /*031c*/ 	.word	0x000000ff
        /*0320*/ 	.word	0x00000108
        /*0324*/ 	.short	0x0100
        /*0326*/ 	.byte	0x08
	.zero		1


	//   ....[34]....
        /*0328*/ 	.word	0x00000950
        /*032c*/ 	.word	0x000000ff
        /*0330*/ 	.word	0x00000110
        /*0334*/ 	.short	0x0100
        /*0336*/ 	.byte	0x09
	.zero		1


	//   ....[35]....
        /*0338*/ 	.word	0x00000960
        /*033c*/ 	.word	0x000000ff
        /*0340*/ 	.word	0x00000128
        /*0344*/ 	.short	0x0100
        /*0346*/ 	.byte	0x09
	.zero		1


	//   ....[36]....
        /*0348*/ 	.word	0x00000970
        /*034c*/ 	.word	0x000000ff
        /*0350*/ 	.word	0x00000118
        /*0354*/ 	.short	0x0100
        /*0356*/ 	.byte	0x09
	.zero		1


	//   ....[37]....
        /*0358*/ 	.word	0x00000980
        /*035c*/ 	.word	0x000000ff
        /*0360*/ 	.word	0x00000130
        /*0364*/ 	.short	0x0100
        /*0366*/ 	.byte	0x09
	.zero		1


	//   ....[38]....
        /*0368*/ 	.word	0x00000990
        /*036c*/ 	.word	0x000000ff
        /*0370*/ 	.word	0x00000120
        /*0374*/ 	.short	0x0100
        /*0376*/ 	.byte	0x09
	.zero		1


	//   ....[39]....
        /*0378*/ 	.word	0x000009a0
        /*037c*/ 	.word	0x000000ff
        /*0380*/ 	.word	0x00000138
        /*0384*/ 	.short	0x0100
        /*0386*/ 	.byte	0x09
	.zero		1


	//   ....[40]....
        /*0388*/ 	.word	0x00000a80
        /*038c*/ 	.word	0x000000ff
        /*0390*/ 	.word	0x00000140
        /*0394*/ 	.short	0x0100
        /*0396*/ 	.byte	0x08
	.zero		1


	//   ....[41]....
        /*0398*/ 	.word	0x00000a90
        /*039c*/ 	.word	0x000000ff
        /*03a0*/ 	.word	0x00000148
        /*03a4*/ 	.short	0x0100
        /*03a6*/ 	.byte	0x08
	.zero		1


	//   ....[42]....
        /*03a8*/ 	.word	0x00000bc0
        /*03ac*/ 	.word	0x000000ff
        /*03b0*/ 	.word	0x00000150
        /*03b4*/ 	.short	0x0100
        /*03b6*/ 	.byte	0x08
	.zero		1


	//   ....[43]....
        /*03b8*/ 	.word	0x00000bd0
        /*03bc*/ 	.word	0x000000ff
        /*03c0*/ 	.word	0x00000160
        /*03c4*/ 	.short	0x0100
        /*03c6*/ 	.byte	0x08
	.zero		1


	//   ....[44]....
        /*03c8*/ 	.word	0x00000be0
        /*03cc*/ 	.word	0x000000ff
        /*03d0*/ 	.word	0x00000158
        /*03d4*/ 	.short	0x0100
        /*03d6*/ 	.byte	0x08
	.zero		1


	//   ....[45]....
        /*03d8*/ 	.word	0x00000bf0
        /*03dc*/ 	.word	0x000000ff
        /*03e0*/ 	.word	0x00000168
        /*03e4*/ 	.short	0x0100
        /*03e6*/ 	.byte	0x08
	.zero		1


	//   ....[46]....
        /*03e8*/ 	.word	0x00000d10
        /*03ec*/ 	.word	0x000000ff
        /*03f0*/ 	.word	0x00000170
        /*03f4*/ 	.short	0x0100
        /*03f6*/ 	.byte	0x09
	.zero		1


	//   ....[47]....
        /*03f8*/ 	.word	0x00000d20
        /*03fc*/ 	.word	0x000000ff
        /*0400*/ 	.word	0x00000190
        /*0404*/ 	.short	0x0100
        /*0406*/ 	.byte	0x09
	.zero		1


	//   ....[48]....
        /*0408*/ 	.word	0x00000d30
        /*040c*/ 	.word	0x000000ff
        /*0410*/ 	.word	0x00000178
        /*0414*/ 	.short	0x0100
        /*0416*/ 	.byte	0x09
	.zero		1


	//   ....[49]....
        /*0418*/ 	.word	0x00000d40
        /*041c*/ 	.word	0x000000ff
        /*0420*/ 	.word	0x00000198
        /*0424*/ 	.short	0x0100
        /*0426*/ 	.byte	0x09
	.zero		1


	//   ....[50]....
        /*0428*/ 	.word	0x00000d50
        /*042c*/ 	.word	0x000000ff
        /*0430*/ 	.word	0x00000180
        /*0434*/ 	.short	0x0100
        /*0436*/ 	.byte	0x09
	.zero		1


	//   ....[51]....
        /*0438*/ 	.word	0x00000d60
        /*043c*/ 	.word	0x000000ff
        /*0440*/ 	.word	0x000001a0
        /*0444*/ 	.short	0x0100
        /*0446*/ 	.byte	0x09
	.zero		1


	//   ....[52]....
        /*0448*/ 	.word	0x00000d70
        /*044c*/ 	.word	0x000000ff
        /*0450*/ 	.word	0x00000188
        /*0454*/ 	.short	0x0100
        /*0456*/ 	.byte	0x09
	.zero		1


	//   ....[53]....
        /*0458*/ 	.word	0x00000d80
        /*045c*/ 	.word	0x000000ff
        /*0460*/ 	.word	0x000001a8
        /*0464*/ 	.short	0x0100
        /*0466*/ 	.byte	0x09
	.zero		1


	//   ....[54]....
        /*0468*/ 	.word	0x00000e70
        /*046c*/ 	.word	0x000000ff
        /*0470*/ 	.word	0x000001b0
        /*0474*/ 	.short	0x0100
        /*0476*/ 	.byte	0x08
	.zero		1


	//   ....[55]....
        /*0478*/ 	.word	0x00000e80
        /*047c*/ 	.word	0x000000ff
        /*0480*/ 	.word	0x000001c0
        /*0484*/ 	.short	0x0100
        /*0486*/ 	.byte	0x08
	.zero		1


	//   ....[56]....
        /*0488*/ 	.word	0x00000e90
        /*048c*/ 	.word	0x000000ff
        /*0490*/ 	.word	0x000001b8
        /*0494*/ 	.short	0x0100
        /*0496*/ 	.byte	0x08
	.zero		1


	//   ....[57]....
        /*0498*/ 	.word	0x00000ea0
        /*049c*/ 	.word	0x000000ff
        /*04a0*/ 	.word	0x000001c8
        /*04a4*/ 	.short	0x0100
        /*04a6*/ 	.byte	0x08
	.zero		1


	//   ....[58]....
        /*04a8*/ 	.word	0x00000f90
        /*04ac*/ 	.word	0x000000ff
        /*04b0*/ 	.word	0x000001d0
        /*04b4*/ 	.short	0x0100
        /*04b6*/ 	.byte	0x07
	.zero		1


	//   ....[59]....
        /*04b8*/ 	.word	0x000019b0
        /*04bc*/ 	.word	0x00000003
        /*04c0*/ 	.word	0x000001c0
        /*04c4*/ 	.short	0x010a
        /*04c6*/ 	.byte	0xff
	.zero		1


	//   ....[60]....
        /*04c8*/ 	.word	0x000019e0
        /*04cc*/ 	.word	0x00000003
        /*04d0*/ 	.word	0x000001b0
        /*04d4*/ 	.short	0x0101
        /*04d6*/ 	.byte	0xff
	.zero		1


	//   ....[61]....
        /*04d8*/ 	.word	0x00001ae0
        /*04dc*/ 	.word	0x000000ff
        /*04e0*/ 	.word	0x00000088
        /*04e4*/ 	.short	0x010a
        /*04e6*/ 	.byte	0x08
	.zero		1


	//   ....[62]....
        /*04e8*/ 	.word	0x00001bb0
        /*04ec*/ 	.word	0x000000ff
        /*04f0*/ 	.word	0x00000088
        /*04f4*/ 	.short	0x010a
        /*04f6*/ 	.byte	0x21
	.zero		1


	//   ....[63]....
        /*04f8*/ 	.word	0x00001d60
        /*04fc*/ 	.word	0x000000ff
        /*0500*/ 	.word	0x00000088
        /*0504*/ 	.short	0x010a
        /*0506*/ 	.byte	0x08
	.zero		1


	//   ....[64]....
        /*0508*/ 	.word	0x00001e60
        /*050c*/ 	.word	0x000000ff
        /*0510*/ 	.word	0x00000148
        /*0514*/ 	.short	0x0101
        /*0516*/ 	.byte	0x06
	.zero		1


	//   ....[65]....
        /*0518*/ 	.word	0x00001e80
        /*051c*/ 	.word	0x000000ff
        /*0520*/ 	.word	0x00000088
        /*0524*/ 	.short	0x010a
        /*0526*/ 	.byte	0x08
	.zero		1


	//   ....[66]....
        /*0528*/ 	.word	0x00001f00
        /*052c*/ 	.word	0x000000ff
        /*0530*/ 	.word	0x00000088
        /*0534*/ 	.short	0x010a
        /*0536*/ 	.byte	0x11
	.zero		1


	//   ....[67]....
        /*0538*/ 	.word	0x00002090
        /*053c*/ 	.word	0x000000ff
        /*0540*/ 	.word	0x00000088
        /*0544*/ 	.short	0x010a
        /*0546*/ 	.byte	0x08
	.zero		1


	//   ....[68]....
        /*0548*/ 	.word	0x000021e0
        /*054c*/ 	.word	0x00000002
        /*0550*/ 	.word	0x00000150
        /*0554*/ 	.short	0x010a
        /*0556*/ 	.byte	0xff
	.zero		1


	//   ....[69]....
        /*0558*/ 	.word	0x000022a0
        /*055c*/ 	.word	0x00000002
        /*0560*/ 	.word	0x00000000
        /*0564*/ 	.short	0x0101
        /*0566*/ 	.byte	0xff
	.zero		1


	//   ....[70]....
        /*0568*/ 	.word	0x00002800
        /*056c*/ 	.word	0x000000ff
        /*0570*/ 	.word	0x00000000
        /*0574*/ 	.short	0x010a
        /*0576*/ 	.byte	0x04
	.zero		1


	//   ....[71]....
        /*0578*/ 	.word	0x00002890
        /*057c*/ 	.word	0x000000ff
        /*0580*/ 	.word	0x00000000
        /*0584*/ 	.short	0x010a
        /*0586*/ 	.byte	0x04
	.zero		1


	//   ....[72]....
        /*0588*/ 	.word	0x00002920
        /*058c*/ 	.word	0x000000ff
        /*0590*/ 	.word	0x00000000
        /*0594*/ 	.short	0x010a
        /*0596*/ 	.byte	0x04
	.zero		1


	//   ....[73]....
        /*0598*/ 	.word	0x000029b0
        /*059c*/ 	.word	0x000000ff
        /*05a0*/ 	.word	0x00000000
        /*05a4*/ 	.short	0x010a
        /*05a6*/ 	.byte	0x04
	.zero		1


	//   ....[74]....
        /*05a8*/ 	.word	0x00002a40
        /*05ac*/ 	.word	0x000000ff
        /*05b0*/ 	.word	0x00000000
        /*05b4*/ 	.short	0x010a
        /*05b6*/ 	.byte	0x04
	.zero		1


	//   ....[75]....
        /*05b8*/ 	.word	0x00002ad0
        /*05bc*/ 	.word	0x000000ff
        /*05c0*/ 	.word	0x00000000
        /*05c4*/ 	.short	0x010a
        /*05c6*/ 	.byte	0x04
	.zero		1


	//   ....[76]....
        /*05c8*/ 	.word	0x00002b60
        /*05cc*/ 	.word	0x000000ff
        /*05d0*/ 	.word	0x00000000
        /*05d4*/ 	.short	0x010a
        /*05d6*/ 	.byte	0x04
	.zero		1


	//   ....[77]....
        /*05d8*/ 	.word	0x00002bf0
        /*05dc*/ 	.word	0x000000ff
        /*05e0*/ 	.word	0x00000000
        /*05e4*/ 	.short	0x010a
        /*05e6*/ 	.byte	0x04
	.zero		1


	//   ....[78]....
        /*05e8*/ 	.word	0x00002c80
        /*05ec*/ 	.word	0x000000ff
        /*05f0*/ 	.word	0x00000000
        /*05f4*/ 	.short	0x010a
        /*05f6*/ 	.byte	0x04
	.zero		1


	//   ....[79]....
        /*05f8*/ 	.word	0x00002d10
        /*05fc*/ 	.word	0x000000ff
        /*0600*/ 	.word	0x00000000
        /*0604*/ 	.short	0x010a
        /*0606*/ 	.byte	0x04
	.zero		1


	//   ....[80]....
        /*0608*/ 	.word	0x00002da0
        /*060c*/ 	.word	0x000000ff
        /*0610*/ 	.word	0x00000000
        /*0614*/ 	.short	0x010a
        /*0616*/ 	.byte	0x04
	.zero		1


	//   ....[81]....
        /*0618*/ 	.word	0x00002e30
        /*061c*/ 	.word	0x000000ff
        /*0620*/ 	.word	0x00000000
        /*0624*/ 	.short	0x010a
        /*0626*/ 	.byte	0x04
	.zero		1


	//   ....[82]....
        /*0628*/ 	.word	0x00002ec0
        /*062c*/ 	.word	0x000000ff
        /*0630*/ 	.word	0x00000000
        /*0634*/ 	.short	0x010a
        /*0636*/ 	.byte	0x04
	.zero		1


	//   ....[83]....
        /*0638*/ 	.word	0x00002f50
        /*063c*/ 	.word	0x000000ff
        /*0640*/ 	.word	0x00000000
        /*0644*/ 	.short	0x010a
        /*0646*/ 	.byte	0x04
	.zero		1


	//   ....[84]....
        /*0648*/ 	.word	0x00002fe0
        /*064c*/ 	.word	0x000000ff
        /*0650*/ 	.word	0x00000000
        /*0654*/ 	.short	0x010a
        /*0656*/ 	.byte	0x04
	.zero		1


	//   ....[85]....
        /*0658*/ 	.word	0x00003070
        /*065c*/ 	.word	0x000000ff
        /*0660*/ 	.word	0x00000000
        /*0664*/ 	.short	0x010a
        /*0666*/ 	.byte	0x04
	.zero		1


	//   ....[86]....
        /*0668*/ 	.word	0x00003110
        /*066c*/ 	.word	0x00000000
        /*0670*/ 	.word	0x00000000
        /*0674*/ 	.short	0x010a
        /*0676*/ 	.byte	0xff
	.zero		1


	//   ....[87]....
        /*0678*/ 	.word	0x00003240
        /*067c*/ 	.word	0x00000000
        /*0680*/ 	.word	0x000001b0
        /*0684*/ 	.short	0x010a
        /*0686*/ 	.byte	0xff
	.zero		1


	//   ....[88]....
        /*0688*/ 	.word	0x000032b0
        /*068c*/ 	.word	0x00000004
        /*0690*/ 	.word	0x00000000
        /*0694*/ 	.short	0x0101
        /*0696*/ 	.byte	0xff
	.zero		1


	//   ....[89]....
        /*0698*/ 	.word	0x000032d0
        /*069c*/ 	.word	0x000000ff
        /*06a0*/ 	.word	0x00000160
        /*06a4*/ 	.short	0x010a
        /*06a6*/ 	.byte	0x05
	.zero		1


	//   ....[90]....
        /*06a8*/ 	.word	0x000033f0
        /*06ac*/ 	.word	0x00000000
        /*06b0*/ 	.word	0x00000150
        /*06b4*/ 	.short	0x010a
        /*06b6*/ 	.byte	0xff
	.zero		1


	//   ....[91]....
        /*06b8*/ 	.word	0x000034f0
        /*06bc*/ 	.word	0x00000000
        /*06c0*/ 	.word	0x00000000
        /*06c4*/ 	.short	0x0101
        /*06c6*/ 	.byte	0xff
	.zero		1


	//   ....[92]....
        /*06c8*/ 	.word	0x00003580
        /*06cc*/ 	.word	0x000000ff
        /*06d0*/ 	.word	0x00000160
        /*06d4*/ 	.short	0x0106
        /*06d6*/ 	.byte	0x05
	.zero		1


	//   ....[93]....
        /*06d8*/ 	.word	0x000035a0
        /*06dc*/ 	.word	0x000000ff
        /*06e0*/ 	.word	0x00000160
        /*06e4*/ 	.short	0x010a
        /*06e6*/ 	.byte	0x05
	.zero		1


	//   ....[94]....
        /*06e8*/ 	.word	0x00003630
        /*06ec*/ 	.word	0x000000ff
        /*06f0*/ 	.word	0x00000160
        /*06f4*/ 	.short	0x0106
        /*06f6*/ 	.byte	0x04
	.zero		1


	//   ....[95]....
        /*06f8*/ 	.word	0x00003670
        /*06fc*/ 	.word	0x00000000
        /*0700*/ 	.word	0x00000160
        /*0704*/ 	.short	0x010a
        /*0706*/ 	.byte	0xff
	.zero		1


	//   ....[96]....
        /*0708*/ 	.word	0x000038b0
        /*070c*/ 	.word	0x000000ff
        /*0710*/ 	.word	0x00000008
        /*0714*/ 	.short	0x010a
        /*0716*/ 	.byte	0x06
	.zero		1


	//   ....[97]....
        /*0718*/ 	.word	0x000038d0
        /*071c*/ 	.word	0x000000ff
        /*0720*/ 	.word	0x00000008
        /*0724*/ 	.short	0x010a
        /*0726*/ 	.byte	0x06
	.zero		1


	//   ....[98]....
        /*0728*/ 	.word	0x00003a60
        /*072c*/ 	.word	0x000000ff
        /*0730*/ 	.word	0x00000008
        /*0734*/ 	.short	0x010a
        /*0736*/ 	.byte	0x06
	.zero		1


	//   ....[99]....
        /*0738*/ 	.word	0x00003a80
        /*073c*/ 	.word	0x000000ff
        /*0740*/ 	.word	0x00000008
        /*0744*/ 	.short	0x010a
        /*0746*/ 	.byte	0x06
	.zero		1


	//   ....[100]....
        /*0748*/ 	.word	0x00003b40
        /*074c*/ 	.word	0x000000ff
        /*0750*/ 	.word	0x00000000
        /*0754*/ 	.short	0x0101
        /*0756*/ 	.byte	0x07
	.zero		1


	//   ....[101]....
        /*0758*/ 	.word	0x00003e80
        /*075c*/ 	.word	0x00000000
        /*0760*/ 	.word	0x00000150
        /*0764*/ 	.short	0x010a
        /*0766*/ 	.byte	0xff
	.zero		1


	//   ....[102]....
        /*0768*/ 	.word	0x00003f40
        /*076c*/ 	.word	0x00000000
        /*0770*/ 	.word	0x00000000
        /*0774*/ 	.short	0x0101
        /*0776*/ 	.byte	0xff
	.zero		1


	//   ....[103]....
        /*0778*/ 	.word	0x00004000
        /*077c*/ 	.word	0x000000ff
        /*0780*/ 	.word	0x00000000
        /*0784*/ 	.short	0x010a
        /*0786*/ 	.byte	0x08
	.zero		1


	//   ....[104]....
        /*0788*/ 	.word	0x00004010
        /*078c*/ 	.word	0x000000ff
        /*0790*/ 	.word	0x00000190
        /*0794*/ 	.short	0x010a
        /*0796*/ 	.byte	0x09
	.zero		1


	//   ....[105]....
        /*0798*/ 	.word	0x000040c0
        /*079c*/ 	.word	0x000000ff
        /*07a0*/ 	.word	0x00000000
        /*07a4*/ 	.short	0x010a
        /*07a6*/ 	.byte	0x08
	.zero		1


	//   ....[106]....
        /*07a8*/ 	.word	0x000041f0
        /*07ac*/ 	.word	0x000000ff
        /*07b0*/ 	.word	0x00000000
        /*07b4*/ 	.short	0x010a
        /*07b6*/ 	.byte	0x1e
	.zero		1


	//   ....[107]....
        /*07b8*/ 	.word	0x000044f0
        /*07bc*/ 	.word	0x000000ff
        /*07c0*/ 	.word	0x00000000
        /*07c4*/ 	.short	0x010a
        /*07c6*/ 	.byte	0x08
	.zero		1


	//   ....[108]....
        /*07c8*/ 	.word	0x00004580
        /*07cc*/ 	.word	0x000000ff
        /*07d0*/ 	.word	0x00000000
        /*07d4*/ 	.short	0x010a
        /*07d6*/ 	.byte	0x08
	.zero		1


	//   ....[109]....
        /*07d8*/ 	.word	0x00004610
        /*07dc*/ 	.word	0x000000ff
        /*07e0*/ 	.word	0x00000000
        /*07e4*/ 	.short	0x010a
        /*07e6*/ 	.byte	0x08
	.zero		1


	//   ....[110]....
        /*07e8*/ 	.word	0x000046b0
        /*07ec*/ 	.word	0x00000000
        /*07f0*/ 	.word	0x00000000
        /*07f4*/ 	.short	0x010a
        /*07f6*/ 	.byte	0xff
	.zero		1


	//   ....[111]....
        /*07f8*/ 	.word	0x000046f0
        /*07fc*/ 	.word	0x00000000
        /*0800*/ 	.word	0x00000000
        /*0804*/ 	.short	0x010a
        /*0806*/ 	.byte	0xff
	.zero		1


	//   ....[112]....
        /*0808*/ 	.word	0x00004760
        /*080c*/ 	.word	0x000000ff
        /*0810*/ 	.word	0x00000000
        /*0814*/ 	.short	0x0101
        /*0816*/ 	.byte	0x05
	.zero		1


	//   ....[113]....
        /*0818*/ 	.word	0x000047a0
        /*081c*/ 	.word	0x000000ff
        /*0820*/ 	.word	0x000001d0
        /*0824*/ 	.short	0x010a
        /*0826*/ 	.byte	0x07
	.zero		1


	//   ....[114]....
        /*0828*/ 	.word	0x000047f0
        /*082c*/ 	.word	0x000000ff
        /*0830*/ 	.word	0x00000000
        /*0834*/ 	.short	0x0101
        /*0836*/ 	.byte	0x05
	.zero		1


	//   ....[115]....
        /*0838*/ 	.word	0x00004c00
        /*083c*/ 	.word	0x00000000
        /*0840*/ 	.word	0x00000150
        /*0844*/ 	.short	0x010a
        /*0846*/ 	.byte	0xff
	.zero		1


	//   ....[116]....
        /*0848*/ 	.word	0x00004cc0
        /*084c*/ 	.word	0x00000000
        /*0850*/ 	.word	0x00000000
        /*0854*/ 	.short	0x0101
        /*0856*/ 	.byte	0xff
	.zero		1


	//   ....[117]....
        /*0858*/ 	.word	0x00004fe0
        /*085c*/ 	.word	0x000000ff
        /*0860*/ 	.word	0x00000148
        /*0864*/ 	.short	0x010a
        /*0866*/ 	.byte	0x07
	.zero		1


	//   ....[118]....
        /*0868*/ 	.word	0x00005200
        /*086c*/ 	.word	0x000000ff
        /*0870*/ 	.word	0x00000128
        /*0874*/ 	.short	0x010a
        /*0876*/ 	.byte	0x0f
	.zero		1


	//   ....[119]....
        /*0878*/ 	.word	0x000054b0
        /*087c*/ 	.word	0x000000ff
        /*0880*/ 	.word	0x00000110
        /*0884*/ 	.short	0x010b
        /*0886*/ 	.byte	0x0f
	.zero		1


	//   ....[120]....
        /*0888*/ 	.word	0x00005530
        /*088c*/ 	.word	0x000000ff
        /*0890*/ 	.word	0x00000000
        /*0894*/ 	.short	0x0101
        /*0896*/ 	.byte	0x10
	.zero		1


	//   ....[121]....
        /*0898*/ 	.word	0x00005570
        /*089c*/ 	.word	0x000000ff
        /*08a0*/ 	.word	0x00000128
        /*08a4*/ 	.short	0x010a
        /*08a6*/ 	.byte	0x0d
	.zero		1


	//   ....[122]....
        /*08a8*/ 	.word	0x000057b0
        /*08ac*/ 	.word	0x000000ff
        /*08b0*/ 	.word	0x00000110
        /*08b4*/ 	.short	0x010b
        /*08b6*/ 	.byte	0x0d
	.zero		1


	//   ....[123]....
        /*08b8*/ 	.word	0x00005820
        /*08bc*/ 	.word	0x000000ff
        /*08c0*/ 	.word	0x00000000
        /*08c4*/ 	.short	0x0101
        /*08c6*/ 	.byte	0x0f
	.zero		1


	//   ....[124]....
        /*08c8*/ 	.word	0x00005870
        /*08cc*/ 	.word	0x000000ff
        /*08d0*/ 	.word	0x00000000
        /*08d4*/ 	.short	0x010a
        /*08d6*/ 	.byte	0x04
	.zero		1


	//   ....[125]....
        /*08d8*/ 	.word	0x00005900
        /*08dc*/ 	.word	0x000000ff
        /*08e0*/ 	.word	0x00000000
        /*08e4*/ 	.short	0x010a
        /*08e6*/ 	.byte	0x04
	.zero		1


	//   ....[126]....
        /*08e8*/ 	.word	0x000059a0
        /*08ec*/ 	.word	0x00000000
        /*08f0*/ 	.word	0x00000000
        /*08f4*/ 	.short	0x010a
        /*08f6*/ 	.byte	0xff
	.zero		1


	//   ....[127]....
        /*08f8*/ 	.word	0x00005ce0
        /*08fc*/ 	.word	0x00000000
        /*0900*/ 	.word	0x00000150
        /*0904*/ 	.short	0x010a
        /*0906*/ 	.byte	0xff
	.zero		1


	//   ....[128]....
        /*0908*/ 	.word	0x00005df0
        /*090c*/ 	.word	0x00000000
        /*0910*/ 	.word	0x00000000
        /*0914*/ 	.short	0x0101
        /*0916*/ 	.byte	0xff
	.zero		1


	//   ....[129]....
        /*0918*/ 	.word	0x00006840
        /*091c*/ 	.word	0x00000000
        /*0920*/ 	.word	0x00000110
        /*0924*/ 	.short	0x010a
        /*0926*/ 	.byte	0xff
	.zero		1


	//   ....[130]....
        /*0928*/ 	.word	0x00006880
        /*092c*/ 	.word	0x0000004c
        /*0930*/ 	.word	0x00000170
        /*0934*/ 	.short	0x010a
        /*0936*/ 	.byte	0xff
	.zero		1


	//   ....[131]....
        /*0938*/ 	.word	0x00006990
        /*093c*/ 	.word	0x00000000
        /*0940*/ 	.word	0x00000110
        /*0944*/ 	.short	0x010a
        /*0946*/ 	.byte	0xff
	.zero		1


	//   ....[132]....
        /*0948*/ 	.word	0x00006aa0
        /*094c*/ 	.word	0x0000004c
        /*0950*/ 	.word	0x00000170
        /*0954*/ 	.short	0x010a
        /*0956*/ 	.byte	0xff
	.zero		1


	//   ....[133]....
        /*0958*/ 	.word	0x000072b0
        /*095c*/ 	.word	0x00000000
        /*0960*/ 	.word	0x00000000
        /*0964*/ 	.short	0x0101
        /*0966*/ 	.byte	0xff
	.zero		1


	//   ....[134]....
        /*0968*/ 	.word	0x000072c0
        /*096c*/ 	.word	0x00000002
        /*0970*/ 	.word	0x00000110
        /*0974*/ 	.short	0x010a
        /*0976*/ 	.byte	0xff
	.zero		1


	//   ....[135]....
        /*0978*/ 	.word	0x00007380
        /*097c*/ 	.word	0x00000002
        /*0980*/ 	.word	0x00000110
        /*0984*/ 	.short	0x010a
        /*0986*/ 	.byte	0xff
	.zero		1


	//   ....[136]....
        /*0988*/ 	.word	0x00007660
        /*098c*/ 	.word	0x0000004c
        /*0990*/ 	.word	0x00000000
        /*0994*/ 	.short	0x0101
        /*0996*/ 	.byte	0xff
	.zero		1


	//   ....[137]....
        /*0998*/ 	.word	0x00007ca0
        /*099c*/ 	.word	0x00000002
        /*09a0*/ 	.word	0x00000000
        /*09a4*/ 	.short	0x0101
        /*09a6*/ 	.byte	0xff
	.zero		1


	//   ....[138]....
        /*09a8*/ 	.word	0x00007f10
        /*09ac*/ 	.word	0x000000ff
        /*09b0*/ 	.word	0x00000000
        /*09b4*/ 	.short	0x0101
        /*09b6*/ 	.byte	0x04
	.zero		1


	//   ....[139]....
        /*09b8*/ 	.word	0x00007f30
        /*09bc*/ 	.word	0x00000003
        /*09c0*/ 	.word	0x000001c0
        /*09c4*/ 	.short	0x010a
        /*09c6*/ 	.byte	0xff
	.zero		1


	//   ....[140]....
        /*09c8*/ 	.word	0x00007f90
        /*09cc*/ 	.word	0x00000002
        /*09d0*/ 	.word	0x00000088
        /*09d4*/ 	.short	0x010a
        /*09d6*/ 	.byte	0xff
	.zero		1


	//   ....[141]....
        /*09d8*/ 	.word	0x00007ff0
        /*09dc*/ 	.word	0x00000002
        /*09e0*/ 	.word	0x00000088
        /*09e4*/ 	.short	0x010a
        /*09e6*/ 	.byte	0xff
	.zero		1


	//   ....[142]....
        /*09e8*/ 	.word	0x00008040
        /*09ec*/ 	.word	0x00000002
        /*09f0*/ 	.word	0x00000150
        /*09f4*/ 	.short	0x010a
        /*09f6*/ 	.byte	0xff
	.zero		1


	//   ....[143]....
        /*09f8*/ 	.word	0x000080a0
        /*09fc*/ 	.word	0x00000000
        /*0a00*/ 	.word	0x00000000
        /*0a04*/ 	.short	0x010a
        /*0a06*/ 	.byte	0xff
	.zero		1


	//   ....[144]....
        /*0a08*/ 	.word	0x00008100
        /*0a0c*/ 	.word	0x00000000
        /*0a10*/ 	.word	0x00000000
        /*0a14*/ 	.short	0x010a
        /*0a16*/ 	.byte	0xff
	.zero		1


	//   ....[145]....
        /*0a18*/ 	.word	0x00008160
        /*0a1c*/ 	.word	0x00000000
        /*0a20*/ 	.word	0x00000000
        /*0a24*/ 	.short	0x010a
        /*0a26*/ 	.byte	0xff
	.zero		1


	//   ....[146]....
        /*0a28*/ 	.word	0x000081c0
        /*0a2c*/ 	.word	0x00000000
        /*0a30*/ 	.word	0x00000000
        /*0a34*/ 	.short	0x010a
        /*0a36*/ 	.byte	0xff
	.zero		1


	//   ....[147]....
        /*0a38*/ 	.word	0x00008220
        /*0a3c*/ 	.word	0x00000000
        /*0a40*/ 	.word	0x00000000
        /*0a44*/ 	.short	0x010a
        /*0a46*/ 	.byte	0xff
	.zero		1


	//   ....[148]....
        /*0a48*/ 	.word	0x00008280
        /*0a4c*/ 	.word	0x00000000
        /*0a50*/ 	.word	0x00000000
        /*0a54*/ 	.short	0x010a
        /*0a56*/ 	.byte	0xff
	.zero		1


	//   ....[149]....
        /*0a58*/ 	.word	0x000082e0
        /*0a5c*/ 	.word	0x00000000
        /*0a60*/ 	.word	0x00000000
        /*0a64*/ 	.short	0x010a
        /*0a66*/ 	.byte	0xff
	.zero		1


	//   ....[150]....
        /*0a68*/ 	.word	0x00008340
        /*0a6c*/ 	.word	0x00000000
        /*0a70*/ 	.word	0x00000000
        /*0a74*/ 	.short	0x010a
        /*0a76*/ 	.byte	0xff
	.zero		1


	//   ....[151]....
        /*0a78*/ 	.word	0x000083a0
        /*0a7c*/ 	.word	0x00000000
        /*0a80*/ 	.word	0x00000000
        /*0a84*/ 	.short	0x010a
        /*0a86*/ 	.byte	0xff
	.zero		1


	//   ....[152]....
        /*0a88*/ 	.word	0x00008400
        /*0a8c*/ 	.word	0x00000000
        /*0a90*/ 	.word	0x00000000
        /*0a94*/ 	.short	0x010a
        /*0a96*/ 	.byte	0xff
	.zero		1


	//   ....[153]....
        /*0a98*/ 	.word	0x00008460
        /*0a9c*/ 	.word	0x00000000
        /*0aa0*/ 	.word	0x00000000
        /*0aa4*/ 	.short	0x010a
        /*0aa6*/ 	.byte	0xff
	.zero		1


	//   ....[154]....
        /*0aa8*/ 	.word	0x000084c0
        /*0aac*/ 	.word	0x00000000
        /*0ab0*/ 	.word	0x00000000
        /*0ab4*/ 	.short	0x010a
        /*0ab6*/ 	.byte	0xff
	.zero		1


	//   ....[155]....
        /*0ab8*/ 	.word	0x00008520
        /*0abc*/ 	.word	0x00000000
        /*0ac0*/ 	.word	0x00000000
        /*0ac4*/ 	.short	0x010a
        /*0ac6*/ 	.byte	0xff
	.zero		1


	//   ....[156]....
        /*0ac8*/ 	.word	0x00008580
        /*0acc*/ 	.word	0x00000000
        /*0ad0*/ 	.word	0x00000000
        /*0ad4*/ 	.short	0x010a
        /*0ad6*/ 	.byte	0xff
	.zero		1


	//   ....[157]....
        /*0ad8*/ 	.word	0x000085e0
        /*0adc*/ 	.word	0x00000000
        /*0ae0*/ 	.word	0x00000000
        /*0ae4*/ 	.short	0x010a
        /*0ae6*/ 	.byte	0xff
	.zero		1


	//   ....[158]....
        /*0ae8*/ 	.word	0x00008640
        /*0aec*/ 	.word	0x00000000
        /*0af0*/ 	.word	0x00000000
        /*0af4*/ 	.short	0x010a
        /*0af6*/ 	.byte	0xff
	.zero		1


	//   ....[159]....
        /*0af8*/ 	.word	0x00008690
        /*0afc*/ 	.word	0x00000000
        /*0b00*/ 	.word	0x000001b0
        /*0b04*/ 	.short	0x010a
        /*0b06*/ 	.byte	0xff
	.zero		1


	//   ....[160]....
        /*0b08*/ 	.word	0x000086f0
        /*0b0c*/ 	.word	0x00000000
        /*0b10*/ 	.word	0x00000160
        /*0b14*/ 	.short	0x010a
        /*0b16*/ 	.byte	0xff
	.zero		1


	//   ....[161]....
        /*0b18*/ 	.word	0x00008740
        /*0b1c*/ 	.word	0x00000000
        /*0b20*/ 	.word	0x00000150
        /*0b24*/ 	.short	0x010a
        /*0b26*/ 	.byte	0xff
	.zero		1


	//   ....[162]....
        /*0b28*/ 	.word	0x000087a0
        /*0b2c*/ 	.word	0x00000000
        /*0b30*/ 	.word	0x00000160
        /*0b34*/ 	.short	0x010a
        /*0b36*/ 	.byte	0xff
	.zero		1


	//   ....[163]....
        /*0b38*/ 	.word	0x00008800
        /*0b3c*/ 	.word	0x00000004
        /*0b40*/ 	.word	0x00000008
        /*0b44*/ 	.short	0x010a
        /*0b46*/ 	.byte	0xff
	.zero		1


	//   ....[164]....
        /*0b48*/ 	.word	0x000088e0
        /*0b4c*/ 	.word	0x00000002
        /*0b50*/ 	.word	0x00000008
        /*0b54*/ 	.short	0x010a
        /*0b56*/ 	.byte	0xff
	.zero		1


	//   ....[165]....
        /*0b58*/ 	.word	0x00008930
        /*0b5c*/ 	.word	0x00000000
        /*0b60*/ 	.word	0x00000150
        /*0b64*/ 	.short	0x010a
        /*0b66*/ 	.byte	0xff
	.zero		1


	//   ....[166]....
        /*0b68*/ 	.word	0x00008990
        /*0b6c*/ 	.word	0x00000000
        /*0b70*/ 	.word	0x00000190
        /*0b74*/ 	.short	0x010a
        /*0b76*/ 	.byte	0xff
	.zero		1


	//   ....[167]....
        /*0b78*/ 	.word	0x000089f0
        /*0b7c*/ 	.word	0x00000000
        /*0b80*/ 	.word	0x00000000
        /*0b84*/ 	.short	0x010a
        /*0b86*/ 	.byte	0xff
	.zero		1


	//   ....[168]....
        /*0b88*/ 	.word	0x00008a50
        /*0b8c*/ 	.word	0x00000000
        /*0b90*/ 	.word	0x00000000
        /*0b94*/ 	.short	0x010a
        /*0b96*/ 	.byte	0xff
	.zero		1


	//   ....[169]....
        /*0b98*/ 	.word	0x00008ab0
        /*0b9c*/ 	.word	0x00000000
        /*0ba0*/ 	.word	0x00000000
        /*0ba4*/ 	.short	0x010a
        /*0ba6*/ 	.byte	0xff
	.zero		1


	//   ....[170]....
        /*0ba8*/ 	.word	0x00008b10
        /*0bac*/ 	.word	0x00000000
        /*0bb0*/ 	.word	0x00000000
        /*0bb4*/ 	.short	0x010a
        /*0bb6*/ 	.byte	0xff
	.zero		1


	//   ....[171]....
        /*0bb8*/ 	.word	0x00008b70
        /*0bbc*/ 	.word	0x00000000
        /*0bc0*/ 	.word	0x000001d0
        /*0bc4*/ 	.short	0x010a
        /*0bc6*/ 	.byte	0xff
	.zero		1


	//   ....[172]....
        /*0bc8*/ 	.word	0x00008bc0
        /*0bcc*/ 	.word	0x00000000
        /*0bd0*/ 	.word	0x00000150
        /*0bd4*/ 	.short	0x010a
        /*0bd6*/ 	.byte	0xff
	.zero		1


	//   ....[173]....
        /*0bd8*/ 	.word	0x00008c20
        /*0bdc*/ 	.word	0x00000000
        /*0be0*/ 	.word	0x00000148
        /*0be4*/ 	.short	0x010a
        /*0be6*/ 	.byte	0xff
	.zero		1


	//   ....[174]....
        /*0be8*/ 	.word	0x00008c80
        /*0bec*/ 	.word	0x00000000
        /*0bf0*/ 	.word	0x00000128
        /*0bf4*/ 	.short	0x010a
        /*0bf6*/ 	.byte	0xff
	.zero		1


	//   ....[175]....
        /*0bf8*/ 	.word	0x00008ce0
        /*0bfc*/ 	.word	0x00000003
        /*0c00*/ 	.word	0x00000128
        /*0c04*/ 	.short	0x010a
        /*0c06*/ 	.byte	0xff
	.zero		1


	//   ....[176]....
        /*0c08*/ 	.word	0x00008d40
        /*0c0c*/ 	.word	0x00000000
        /*0c10*/ 	.word	0x00000000
        /*0c14*/ 	.short	0x010a
        /*0c16*/ 	.byte	0xff
	.zero		1


	//   ....[177]....
        /*0c18*/ 	.word	0x00008da0
        /*0c1c*/ 	.word	0x00000000
        /*0c20*/ 	.word	0x00000000
        /*0c24*/ 	.short	0x010a
        /*0c26*/ 	.byte	0xff
	.zero		1


	//   ....[178]....
        /*0c28*/ 	.word	0x00008df0
        /*0c2c*/ 	.word	0x00000000
        /*0c30*/ 	.word	0x00000150
        /*0c34*/ 	.short	0x010a
        /*0c36*/ 	.byte	0xff
	.zero		1


	//   ....[179]....
        /*0c38*/ 	.word	0x00008e40
        /*0c3c*/ 	.word	0x00000000
        /*0c40*/ 	.word	0x00000110
        /*0c44*/ 	.short	0x010a
        /*0c46*/ 	.byte	0xff
	.zero		1


	//   ....[180]....
        /*0c48*/ 	.word	0x00008e90
        /*0c4c*/ 	.word	0x0000004c
        /*0c50*/ 	.word	0x00000170
        /*0c54*/ 	.short	0x010a
        /*0c56*/ 	.byte	0xff
	.zero		1


	//   ....[181]....
        /*0c58*/ 	.word	0x00008ee0
        /*0c5c*/ 	.word	0x00000002
        /*0c60*/ 	.word	0x00000110
        /*0c64*/ 	.short	0x010a
        /*0c66*/ 	.byte	0xff
	.zero		1


	//----- nvinfo : EIATTR_NUM_MBARRIERS
	.align		4
.L_47:
        /*0c68*/ 	.byte	0x03, 0x38
        /*0c6a*/ 	.short	0x003b


	//----- nvinfo : EIATTR_EXIT_INSTR_OFFSETS
	.align		4
        /*0c6c*/ 	.byte	0x04, 0x1c
        /*0c6e*/ 	.short	(.L_49 - .L_48)


	//   ....[0]....
.L_48:
        /*0c70*/ 	.word	0x00003140


	//   ....[1]....
        /*0c74*/ 	.word	0x00003640


	//   ....[2]....
        /*0c78*/ 	.word	0x000036a0


	//   ....[3]....
        /*0c7c*/ 	.word	0x00004a20


	//   ....[4]....
        /*0c80*/ 	.word	0x000059d0


	//   ....[5]....
        /*0c84*/ 	.word	0x00005a10


	//   ....[6]....
        /*0c88*/ 	.word	0x00007e00


	//   ....[7]....
        /*0c8c*/ 	.word	0x00007e80


	//   ....[8]....
        /*0c90*/ 	.word	0x00007eb0


	//   ....[9]....
        /*0c94*/ 	.word	0x00007f20


	//----- nvinfo : EIATTR_MAX_THREADS
	.align		4
.L_49:
        /*0c98*/ 	.byte	0x04, 0x05
        /*0c9a*/ 	.short	(.L_51 - .L_50)
.L_50:
        /*0c9c*/ 	.word	0x00000100
        /*0ca0*/ 	.word	0x00000001
        /*0ca4*/ 	.word	0x00000001


	//----- nvinfo : EIATTR_CRS_STACK_SIZE
	.align		4
.L_51:
        /*0ca8*/ 	.byte	0x04, 0x1e
        /*0caa*/ 	.short	(.L_53 - .L_52)
.L_52:
        /*0cac*/ 	.word	0x00000000


	//----- nvinfo : EIATTR_CBANK_PARAM_SIZE
	.align		4
.L_53:
        /*0cb0*/ 	.byte	0x03, 0x19
        /*0cb2*/ 	.short	0x0800


	//----- nvinfo : EIATTR_PARAM_CBANK
	.align		4
        /*0cb4*/ 	.byte	0x04, 0x0a
        /*0cb6*/ 	.short	(.L_55 - .L_54)
	.align		4
.L_54:
        /*0cb8*/ 	.word	index@(.nv.constant0._ZN7cutlass13device_kernelINS_4gemm6kernel13GemmUniversalIN4cute5tupleIJiiiiEEENS1_10collective13CollectiveMmaINS1_35MainloopSm100TmaUmmaWarpSpecializedILi17ELi2ELi4ENS5_IJNS4_1CILi2EEENSA_ILi1EEESC_EEEEENS5_IJNSA_ILi128EEENSA_ILi64EEESG_EEENS_6half_tENS5_IJlSC_lEEESI_SJ_NS4_8TiledMMAINS4_8MMA_AtomIJNS4_26SM100_MMA_F16BF16_2x1SM_SSISI_SI_fLi128ELi64ELNS4_4UMMA5MajorE0ELSO_0ELNSN_7ScaleInE0ELSP_0EEEEEENS4_6LayoutINS5_IJSC_SC_SC_EEENS5_IJNSA_ILi0EEESU_SU_EEEEENS5_IJNS4_10UnderscoreESX_SX_EEEEENS4_18SM100_TMA_2SM_LOADENS4_14ComposedLayoutINS4_7SwizzleILi3ELi4ELi3EEENS4_18smem_ptr_flag_bitsILi16EEENSS_INS5_IJNSA_ILi8EEESG_EEENS5_IJSG_SC_EEEEEEEvNS4_8identityES10_S1A_vS1B_EENS_8epilogue10collective18CollectiveEpilogueINS1D_23Sm100TmaWarpSpecializedILi3ELi2ELi16ELb1ELb0EEEJNS5_IJSG_SG_SG_EEENS5_IJNSS_ISG_SC_EENSS_INS5_IJNSA_ILi16EEESB_EEENS5_IJSC_NSA_ILi32EEEEEEEEEEESI_SJ_SI_SJ_NS1D_6fusion15FusionCallbacksIS1H_NS1Q_17LinearCombinationISI_fSI_fLNS_15FloatRoundStyleE2EEES1I_S1P_JEEENS4_5SM1004TMEM4LOAD26SM100_TMEM_LOAD_32dp32b16xENS4_13SM90_TMA_LOADENS11_INS12_ILi1ELi4ELi3EEES15_NSS_INS5_IJS16_S1K_EEENS5_IJS1K_SC_EEEEEEENS4_39AutoVectorizingCopyWithAssumedAlignmentILi128EEENS4_14SM90_TMA_STOREES25_S27_S27_EEEvvEEEEvNT_6ParamsE)
        /*0cbc*/ 	.short	0x0380
        /*0cbe*/ 	.short	0x0800


	//----- nvinfo : EIATTR_SW_WAR
	.align		4
.L_55:
        /*0cc0*/ 	.byte	0x04, 0x36
        /*0cc2*/ 	.short	(.L_57 - .L_56)
.L_56:
        /*0cc4*/ 	.word	0x00000008
.L_57:


//--------------------- .nv.callgraph             --------------------------
	.section	.nv.callgraph,"",@"SHT_CUDA_CALLGRAPH"
	.align	4
	.sectionentsize	8
	.align		4
        /*0000*/ 	.word	0x00000000
	.align		4
        /*0004*/ 	.word	0xffffffff
	.align		4
        /*0008*/ 	.word	index@(_ZN7cutlass13device_kernelINS_4gemm6kernel13GemmUniversalIN4cute5tupleIJiiiiEEENS1_10collective13CollectiveMmaINS1_35MainloopSm100TmaUmmaWarpSpecializedILi17ELi2ELi4ENS5_IJNS4_1CILi2EEENSA_ILi1EEESC_EEEEENS5_IJNSA_ILi128EEENSA_ILi64EEESG_EEENS_6half_tENS5_IJlSC_lEEESI_SJ_NS4_8TiledMMAINS4_8MMA_AtomIJNS4_26SM100_MMA_F16BF16_2x1SM_SSISI_SI_fLi128ELi64ELNS4_4UMMA5MajorE0ELSO_0ELNSN_7ScaleInE0ELSP_0EEEEEENS4_6LayoutINS5_IJSC_SC_SC_EEENS5_IJNSA_ILi0EEESU_SU_EEEEENS5_IJNS4_10UnderscoreESX_SX_EEEEENS4_18SM100_TMA_2SM_LOADENS4_14ComposedLayoutINS4_7SwizzleILi3ELi4ELi3EEENS4_18smem_ptr_flag_bitsILi16EEENSS_INS5_IJNSA_ILi8EEESG_EEENS5_IJSG_SC_EEEEEEEvNS4_8identityES10_S1A_vS1B_EENS_8epilogue10collective18CollectiveEpilogueINS1D_23Sm100TmaWarpSpecializedILi3ELi2ELi16ELb1ELb0EEEJNS5_IJSG_SG_SG_EEENS5_IJNSS_ISG_SC_EENSS_INS5_IJNSA_ILi16EEESB_EEENS5_IJSC_NSA_ILi32EEEEEEEEEEESI_SJ_SI_SJ_NS1D_6fusion15FusionCallbacksIS1H_NS1Q_17LinearCombinationISI_fSI_fLNS_15FloatRoundStyleE2EEES1I_S1P_JEEENS4_5SM1004TMEM4LOAD26SM100_TMEM_LOAD_32dp32b16xENS4_13SM90_TMA_LOADENS11_INS12_ILi1ELi4ELi3EEES15_NSS_INS5_IJS16_S1K_EEENS5_IJS1K_SC_EEEEEEENS4_39AutoVectorizingCopyWithAssumedAlignmentILi128EEENS4_14SM90_TMA_STOREES25_S27_S27_EEEvvEEEEvNT_6ParamsE)
	.align		4
        /*000c*/ 	.word	index@(__assertfail)
	.align		4
        /*0010*/ 	.word	0x00000000
	.align		4
        /*0014*/ 	.word	0xfffffffe
	.align		4
        /*0018*/ 	.word	0x00000000
	.align		4
        /*001c*/ 	.word	0xfffffffd
	.align		4
        /*0020*/ 	.word	0x00000000
	.align		4
        /*0024*/ 	.word	0xfffffffc


//--------------------- .nv.constant4             --------------------------
	.section	.nv.constant4,"a",@progbits
	.align	8
	.align		8
.nv.constant4:
        /*0000*/ 	.dword	__assertfail
	.align		8
        /*0008*/ 	.dword	__unnamed_1
	.align		8
        /*0010*/ 	.dword	__unnamed_2
	.align		8
        /*0018*/ 	.dword	_ZN40_INTERNAL_07d2b471_4_k_cu_e56d9c02_214964cuda3std3__45__cpo5beginE
	.align		8
        /*0020*/ 	.dword	_ZN40_INTERNAL_07d2b471_4_k_cu_e56d9c02_214964cuda3std3__45__cpo3endE
	.align		8
        /*0028*/ 	.dword	_ZN40_INTERNAL_07d2b471_4_k_cu_e56d9c02_214964cuda3std3__45__cpo6cbeginE
	.align		8
        /*0030*/ 	.dword	_ZN40_INTERNAL_07d2b471_4_k_cu_e56d9c02_214964cuda3std3__45__cpo4cendE
	.align		8
        /*0038*/ 	.dword	_ZN40_INTERNAL_07d2b471_4_k_cu_e56d9c02_214964cuda3std3__442_GLOBAL__N__07d2b471_4_k_cu_e56d9c02_214966ignoreE
	.align		8
        /*0040*/ 	.dword	_ZN40_INTERNAL_07d2b471_4_k_cu_e56d9c02_214964cuda3std3__419piecewise_constructE
	.align		8
        /*0048*/ 	.dword	_ZN40_INTERNAL_07d2b471_4_k_cu_e56d9c02_214964cuda3std3__48in_placeE
	.align		8
        /*0050*/ 	.dword	_ZN40_INTERNAL_07d2b471_4_k_cu_e56d9c02_214964cuda3std6ranges3__45__cpo4swapE
	.align		8
        /*0058*/ 	.dword	_ZN40_INTERNAL_07d2b471_4_k_cu_e56d9c02_214964cuda3std6ranges3__45__cpo9iter_moveE
	.align		8
        /*0060*/ 	.dword	_ZN40_INTERNAL_07d2b471_4_k_cu_e56d9c02_214964cute7productE
	.align		8
        /*0068*/ 	.dword	_ZN40_INTERNAL_07d2b471_4_k_cu_e56d9c02_214964cute1_E
	.align		8
        /*0070*/ 	.dword	$str$25
	.align		8
        /*0078*/ 	.dword	$str$26
	.align		8
        /*0080*/ 	.dword	$str$27
	.align		8
        /*0088*/ 	.dword	$str$28


//--------------------- .text._ZN7cutlass13device_kernelINS_4gemm6kernel13GemmUniversalIN4cute5tupleIJiiiiEEENS1_10collective13CollectiveMmaINS1_35MainloopSm100TmaUmmaWarpSpecializedILi17ELi2ELi4ENS5_IJNS4_1CILi2EEENSA_ILi1EEESC_EEEEENS5_IJNSA_ILi128EEENSA_ILi64EEESG_EEENS_6half_tENS5_IJlSC_lEEESI_SJ_NS4_8TiledMMAINS4_8MMA_AtomIJNS4_26SM100_MMA_F16BF16_2x1SM_SSISI_SI_fLi128ELi64ELNS4_4UMMA5MajorE0ELSO_0ELNSN_7ScaleInE0ELSP_0EEEEEENS4_6LayoutINS5_IJSC_SC_SC_EEENS5_IJNSA_ILi0EEESU_SU_EEEEENS5_IJNS4_10UnderscoreESX_SX_EEEEENS4_18SM100_TMA_2SM_LOADENS4_14ComposedLayoutINS4_7SwizzleILi3ELi4ELi3EEENS4_18smem_ptr_flag_bitsILi16EEENSS_INS5_IJNSA_ILi8EEESG_EEENS5_IJSG_SC_EEEEEEEvNS4_8identityES10_S1A_vS1B_EENS_8epilogue10collective18CollectiveEpilogueINS1D_23Sm100TmaWarpSpecializedILi3ELi2ELi16ELb1ELb0EEEJNS5_IJSG_SG_SG_EEENS5_IJNSS_ISG_SC_EENSS_INS5_IJNSA_ILi16EEESB_EEENS5_IJSC_NSA_ILi32EEEEEEEEEEESI_SJ_SI_SJ_NS1D_6fusion15FusionCallbacksIS1H_NS1Q_17LinearCombinationISI_fSI_fLNS_15FloatRoundStyleE2EEES1I_S1P_JEEENS4_5SM1004TMEM4LOAD26SM100_TMEM_LOAD_32dp32b16xENS4_13SM90_TMA_LOADENS11_INS12_ILi1ELi4ELi3EEES15_NSS_INS5_IJS16_S1K_EEENS5_IJS1K_SC_EEEEEEENS4_39AutoVectorizingCopyWithAssumedAlignmentILi128EEENS4_14SM90_TMA_STOREES25_S27_S27_EEEvvEEEEvNT_6ParamsE --------------------------
	.section	.text._ZN7cutlass13device_kernelINS_4gemm6kernel13GemmUniversalIN4cute5tupleIJiiiiEEENS1_10collective13CollectiveMmaINS1_35MainloopSm100TmaUmmaWarpSpecializedILi17ELi2ELi4ENS5_IJNS4_1CILi2EEENSA_ILi1EEESC_EEEEENS5_IJNSA_ILi128EEENSA_ILi64EEESG_EEENS_6half_tENS5_IJlSC_lEEESI_SJ_NS4_8TiledMMAINS4_8MMA_AtomIJNS4_26SM100_MMA_F16BF16_2x1SM_SSISI_SI_fLi128ELi64ELNS4_4UMMA5MajorE0ELSO_0ELNSN_7ScaleInE0ELSP_0EEEEEENS4_6LayoutINS5_IJSC_SC_SC_EEENS5_IJNSA_ILi0EEESU_SU_EEEEENS5_IJNS4_10UnderscoreESX_SX_EEEEENS4_18SM100_TMA_2SM_LOADENS4_14ComposedLayoutINS4_7SwizzleILi3ELi4ELi3EEENS4_18smem_ptr_flag_bitsILi16EEENSS_INS5_IJNSA_ILi8EEESG_EEENS5_IJSG_SC_EEEEEEEvNS4_8identityES10_S1A_vS1B_EENS_8epilogue10collective18CollectiveEpilogueINS1D_23Sm100TmaWarpSpecializedILi3ELi2ELi16ELb1ELb0EEEJNS5_IJSG_SG_SG_EEENS5_IJNSS_ISG_SC_EENSS_INS5_IJNSA_ILi16EEESB_EEENS5_IJSC_NSA_ILi32EEEEEEEEEEESI_SJ_SI_SJ_NS1D_6fusion15FusionCallbacksIS1H_NS1Q_17LinearCombinationISI_fSI_fLNS_15FloatRoundStyleE2EEES1I_S1P_JEEENS4_5SM1004TMEM4LOAD26SM100_TMEM_LOAD_32dp32b16xENS4_13SM90_TMA_LOADENS11_INS12_ILi1ELi4ELi3EEES15_NSS_INS5_IJS16_S1K_EEENS5_IJS1K_SC_EEEEEEENS4_39AutoVectorizingCopyWithAssumedAlignmentILi128EEENS4_14SM90_TMA_STOREES25_S27_S27_EEEvvEEEEvNT_6ParamsE,"ax",@progbits
	.align	128
.text._ZN7cutlass13device_kernelINS_4gemm6kernel13GemmUniversalIN4cute5tupleIJiiiiEEENS1_10collective13CollectiveMmaINS1_35MainloopSm100TmaUmmaWarpSpecializedILi17ELi2ELi4ENS5_IJNS4_1CILi2EEENSA_ILi1EEESC_EEEEENS5_IJNSA_ILi128EEENSA_ILi64EEESG_EEENS_6half_tENS5_IJlSC_lEEESI_SJ_NS4_8TiledMMAINS4_8MMA_AtomIJNS4_26SM100_MMA_F16BF16_2x1SM_SSISI_SI_fLi128ELi64ELNS4_4UMMA5MajorE0ELSO_0ELNSN_7ScaleInE0ELSP_0EEEEEENS4_6LayoutINS5_IJSC_SC_SC_EEENS5_IJNSA_ILi0EEESU_SU_EEEEENS5_IJNS4_10UnderscoreESX_SX_EEEEENS4_18SM100_TMA_2SM_LOADENS4_14ComposedLayoutINS4_7SwizzleILi3ELi4ELi3EEENS4_18smem_ptr_flag_bitsILi16EEENSS_INS5_IJNSA_ILi8EEESG_EEENS5_IJSG_SC_EEEEEEEvNS4_8identityES10_S1A_vS1B_EENS_8epilogue10collective18CollectiveEpilogueINS1D_23Sm100TmaWarpSpecializedILi3ELi2ELi16ELb1ELb0EEEJNS5_IJSG_SG_SG_EEENS5_IJNSS_ISG_SC_EENSS_INS5_IJNSA_ILi16EEESB_EEENS5_IJSC_NSA_ILi32EEEEEEEEEEESI_SJ_SI_SJ_NS1D_6fusion15FusionCallbacksIS1H_NS1Q_17LinearCombinationISI_fSI_fLNS_15FloatRoundStyleE2EEES1I_S1P_JEEENS4_5SM1004TMEM4LOAD26SM100_TMEM_LOAD_32dp32b16xENS4_13SM90_TMA_LOADENS11_INS12_ILi1ELi4ELi3EEES15_NSS_INS5_IJS16_S1K_EEENS5_IJS1K_SC_EEEEEEENS4_39AutoVectorizingCopyWithAssumedAlignmentILi128EEENS4_14SM90_TMA_STOREES25_S27_S27_EEEvvEEEEvNT_6ParamsE:
        .type           _ZN7cutlass13device_kernelINS_4gemm6kernel13GemmUniversalIN4cute5tupleIJiiiiEEENS1_10collective13CollectiveMmaINS1_35MainloopSm100TmaUmmaWarpSpecializedILi17ELi2ELi4ENS5_IJNS4_1CILi2EEENSA_ILi1EEESC_EEEEENS5_IJNSA_ILi128EEENSA_ILi64EEESG_EEENS_6half_tENS5_IJlSC_lEEESI_SJ_NS4_8TiledMMAINS4_8MMA_AtomIJNS4_26SM100_MMA_F16BF16_2x1SM_SSISI_SI_fLi128ELi64ELNS4_4UMMA5MajorE0ELSO_0ELNSN_7ScaleInE0ELSP_0EEEEEENS4_6LayoutINS5_IJSC_SC_SC_EEENS5_IJNSA_ILi0EEESU_SU_EEEEENS5_IJNS4_10UnderscoreESX_SX_EEEEENS4_18SM100_TMA_2SM_LOADENS4_14ComposedLayoutINS4_7SwizzleILi3ELi4ELi3EEENS4_18smem_ptr_flag_bitsILi16EEENSS_INS5_IJNSA_ILi8EEESG_EEENS5_IJSG_SC_EEEEEEEvNS4_8identityES10_S1A_vS1B_EENS_8epilogue10collective18CollectiveEpilogueINS1D_23Sm100TmaWarpSpecializedILi3ELi2ELi16ELb1ELb0EEEJNS5_IJSG_SG_SG_EEENS5_IJNSS_ISG_SC_EENSS_INS5_IJNSA_ILi16EEESB_EEENS5_IJSC_NSA_ILi32EEEEEEEEEEESI_SJ_SI_SJ_NS1D_6fusion15FusionCallbacksIS1H_NS1Q_17LinearCombinationISI_fSI_fLNS_15FloatRoundStyleE2EEES1I_S1P_JEEENS4_5SM1004TMEM4LOAD26SM100_TMEM_LOAD_32dp32b16xENS4_13SM90_TMA_LOADENS11_INS12_ILi1ELi4ELi3EEES15_NSS_INS5_IJS16_S1K_EEENS5_IJS1K_SC_EEEEEEENS4_39AutoVectorizingCopyWithAssumedAlignmentILi128EEENS4_14SM90_TMA_STOREES25_S27_S27_EEEvvEEEEvNT_6ParamsE,@function
        .size           _ZN7cutlass13device_kernelINS_4gemm6kernel13GemmUniversalIN4cute5tupleIJiiiiEEENS1_10collective13CollectiveMmaINS1_35MainloopSm100TmaUmmaWarpSpecializedILi17ELi2ELi4ENS5_IJNS4_1CILi2EEENSA_ILi1EEESC_EEEEENS5_IJNSA_ILi128EEENSA_ILi64EEESG_EEENS_6half_tENS5_IJlSC_lEEESI_SJ_NS4_8TiledMMAINS4_8MMA_AtomIJNS4_26SM100_MMA_F16BF16_2x1SM_SSISI_SI_fLi128ELi64ELNS4_4UMMA5MajorE0ELSO_0ELNSN_7ScaleInE0ELSP_0EEEEEENS4_6LayoutINS5_IJSC_SC_SC_EEENS5_IJNSA_ILi0EEESU_SU_EEEEENS5_IJNS4_10UnderscoreESX_SX_EEEEENS4_18SM100_TMA_2SM_LOADENS4_14ComposedLayoutINS4_7SwizzleILi3ELi4ELi3EEENS4_18smem_ptr_flag_bitsILi16EEENSS_INS5_IJNSA_ILi8EEESG_EEENS5_IJSG_SC_EEEEEEEvNS4_8identityES10_S1A_vS1B_EENS_8epilogue10collective18CollectiveEpilogueINS1D_23Sm100TmaWarpSpecializedILi3ELi2ELi16ELb1ELb0EEEJNS5_IJSG_SG_SG_EEENS5_IJNSS_ISG_SC_EENSS_INS5_IJNSA_ILi16EEESB_EEENS5_IJSC_NSA_ILi32EEEEEEEEEEESI_SJ_SI_SJ_NS1D_6fusion15FusionCallbacksIS1H_NS1Q_17LinearCombinationISI_fSI_fLNS_15FloatRoundStyleE2EEES1I_S1P_JEEENS4_5SM1004TMEM4LOAD26SM100_TMEM_LOAD_32dp32b16xENS4_13SM90_TMA_LOADENS11_INS12_ILi1ELi4ELi3EEES15_NSS_INS5_IJS16_S1K_EEENS5_IJS1K_SC_EEEEEEENS4_39AutoVectorizingCopyWithAssumedAlignmentILi128EEENS4_14SM90_TMA_STOREES25_S27_S27_EEEvvEEEEvNT_6ParamsE,(.L_x_215 - _ZN7cutlass13device_kernelINS_4gemm6kernel13GemmUniversalIN4cute5tupleIJiiiiEEENS1_10collective13CollectiveMmaINS1_35MainloopSm100TmaUmmaWarpSpecializedILi17ELi2ELi4ENS5_IJNS4_1CILi2EEENSA_ILi1EEESC_EEEEENS5_IJNSA_ILi128EEENSA_ILi64EEESG_EEENS_6half_tENS5_IJlSC_lEEESI_SJ_NS4_8TiledMMAINS4_8MMA_AtomIJNS4_26SM100_MMA_F16BF16_2x1SM_SSISI_SI_fLi128ELi64ELNS4_4UMMA5MajorE0ELSO_0ELNSN_7ScaleInE0ELSP_0EEEEEENS4_6LayoutINS5_IJSC_SC_SC_EEENS5_IJNSA_ILi0EEESU_SU_EEEEENS5_IJNS4_10UnderscoreESX_SX_EEEEENS4_18SM100_TMA_2SM_LOADENS4_14ComposedLayoutINS4_7SwizzleILi3ELi4ELi3EEENS4_18smem_ptr_flag_bitsILi16EEENSS_INS5_IJNSA_ILi8EEESG_EEENS5_IJSG_SC_EEEEEEEvNS4_8identityES10_S1A_vS1B_EENS_8epilogue10collective18CollectiveEpilogueINS1D_23Sm100TmaWarpSpecializedILi3ELi2ELi16ELb1ELb0EEEJNS5_IJSG_SG_SG_EEENS5_IJNSS_ISG_SC_EENSS_INS5_IJNSA_ILi16EEESB_EEENS5_IJSC_NSA_ILi32EEEEEEEEEEESI_SJ_SI_SJ_NS1D_6fusion15FusionCallbacksIS1H_NS1Q_17LinearCombinationISI_fSI_fLNS_15FloatRoundStyleE2EEES1I_S1P_JEEENS4_5SM1004TMEM4LOAD26SM100_TMEM_LOAD_32dp32b16xENS4_13SM90_TMA_LOADENS11_INS12_ILi1ELi4ELi3EEES15_NSS_INS5_IJS16_S1K_EEENS5_IJS1K_SC_EEEEEEENS4_39AutoVectorizingCopyWithAssumedAlignmentILi128EEENS4_14SM90_TMA_STOREES25_S27_S27_EEEvvEEEEvNT_6ParamsE)
        .other          _ZN7cutlass13device_kernelINS_4gemm6kernel13GemmUniversalIN4cute5tupleIJiiiiEEENS1_10collective13CollectiveMmaINS1_35MainloopSm100TmaUmmaWarpSpecializedILi17ELi2ELi4ENS5_IJNS4_1CILi2EEENSA_ILi1EEESC_EEEEENS5_IJNSA_ILi128EEENSA_ILi64EEESG_EEENS_6half_tENS5_IJlSC_lEEESI_SJ_NS4_8TiledMMAINS4_8MMA_AtomIJNS4_26SM100_MMA_F16BF16_2x1SM_SSISI_SI_fLi128ELi64ELNS4_4UMMA5MajorE0ELSO_0ELNSN_7ScaleInE0ELSP_0EEEEEENS4_6LayoutINS5_IJSC_SC_SC_EEENS5_IJNSA_ILi0EEESU_SU_EEEEENS5_IJNS4_10UnderscoreESX_SX_EEEEENS4_18SM100_TMA_2SM_LOADENS4_14ComposedLayoutINS4_7SwizzleILi3ELi4ELi3EEENS4_18smem_ptr_flag_bitsILi16EEENSS_INS5_IJNSA_ILi8EEESG_EEENS5_IJSG_SC_EEEEEEEvNS4_8identityES10_S1A_vS1B_EENS_8epilogue10collective18CollectiveEpilogueINS1D_23Sm100TmaWarpSpecializedILi3ELi2ELi16ELb1ELb0EEEJNS5_IJSG_SG_SG_EEENS5_IJNSS_ISG_SC_EENSS_INS5_IJNSA_ILi16EEESB_EEENS5_IJSC_NSA_ILi32EEEEEEEEEEESI_SJ_SI_SJ_NS1D_6fusion15FusionCallbacksIS1H_NS1Q_17LinearCombinationISI_fSI_fLNS_15FloatRoundStyleE2EEES1I_S1P_JEEENS4_5SM1004TMEM4LOAD26SM100_TMEM_LOAD_32dp32b16xENS4_13SM90_TMA_LOADENS11_INS12_ILi1ELi4ELi3EEES15_NSS_INS5_IJS16_S1K_EEENS5_IJS1K_SC_EEEEEEENS4_39AutoVectorizingCopyWithAssumedAlignmentILi128EEENS4_14SM90_TMA_STOREES25_S27_S27_EEEvvEEEEvNT_6ParamsE,@"STO_CUDA_ENTRY STV_DEFAULT"
_ZN7cutlass13device_kernelINS_4gemm6kernel13GemmUniversalIN4cute5tupleIJiiiiEEENS1_10collective13CollectiveMmaINS1_35MainloopSm100TmaUmmaWarpSpecializedILi17ELi2ELi4ENS5_IJNS4_1CILi2EEENSA_ILi1EEESC_EEEEENS5_IJNSA_ILi128EEENSA_ILi64EEESG_EEENS_6half_tENS5_IJlSC_lEEESI_SJ_NS4_8TiledMMAINS4_8MMA_AtomIJNS4_26SM100_MMA_F16BF16_2x1SM_SSISI_SI_fLi128ELi64ELNS4_4UMMA5MajorE0ELSO_0ELNSN_7ScaleInE0ELSP_0EEEEEENS4_6LayoutINS5_IJSC_SC_SC_EEENS5_IJNSA_ILi0EEESU_SU_EEEEENS5_IJNS4_10UnderscoreESX_SX_EEEEENS4_18SM100_TMA_2SM_LOADENS4_14ComposedLayoutINS4_7SwizzleILi3ELi4ELi3EEENS4_18smem_ptr_flag_bitsILi16EEENSS_INS5_IJNSA_ILi8EEESG_EEENS5_IJSG_SC_EEEEEEEvNS4_8identityES10_S1A_vS1B_EENS_8epilogue10collective18CollectiveEpilogueINS1D_23Sm100TmaWarpSpecializedILi3ELi2ELi16ELb1ELb0EEEJNS5_IJSG_SG_SG_EEENS5_IJNSS_ISG_SC_EENSS_INS5_IJNSA_ILi16EEESB_EEENS5_IJSC_NSA_ILi32EEEEEEEEEEESI_SJ_SI_SJ_NS1D_6fusion15FusionCallbacksIS1H_NS1Q_17LinearCombinationISI_fSI_fLNS_15FloatRoundStyleE2EEES1I_S1P_JEEENS4_5SM1004TMEM4LOAD26SM100_TMEM_LOAD_32dp32b16xENS4_13SM90_TMA_LOADENS11_INS12_ILi1ELi4ELi3EEES15_NSS_INS5_IJS16_S1K_EEENS5_IJS1K_SC_EEEEEEENS4_39AutoVectorizingCopyWithAssumedAlignmentILi128EEENS4_14SM90_TMA_STOREES25_S27_S27_EEEvvEEEEvNT_6ParamsE:
[----:B------:R-:W1:Y:S01]  /*0000*/  LDC R1, c[0x0][0x37c] ;  /* 0x0000df00ff017b82 */ /* 0x000e620000000800 */
[----:B------:R-:W2:Y:S01]  /*0010*/  S2R R74, SR_TID.X ;  /* 0x00000000004a7919 */ /* 0x000ea20000002100 */
[----:B------:R-:W3:Y:S06]  /*0020*/  LDCU.64 UR6, c[0x0][0x890] ;  /* 0x00011200ff0677ac */ /* 0x000eec0008000a00 */
[----:B------:R-:W4:Y:S01]  /*0030*/  S2UR UR37, SR_CgaCtaId ;  /* 0x00000000002579c3 */ /* 0x000f220000008800 */
[----:B------:R-:W-:Y:S02]  /*0040*/  PRMT R59, RZ, 0x7610, R59 ;  /* 0x00007610ff3b7816 */ /* 0x000fe4000000003b */
[----:B------:R-:W-:Y:S01]  /*0050*/  ELECT P1, URZ, PT ;  /* 0x0000000000ff782f */ /* 0x000fe20003820000 */
[----:B------:R-:W1:Y:S01]  /*0060*/  LDCU.64 UR46, c[0x0][0x358] ;  /* 0x00006b00ff2e77ac */ /* 0x000e620008000a00 */
[----:B---3--:R-:W-:-:S04]  /*0070*/  UISETP.NE.U32.AND UP0, UPT, UR6, URZ, UPT ;  /* 0x000000ff0600728c */ /* 0x008fc8000bf05070 */
[----:B------:R-:W-:Y:S02]  /*0080*/  UISETP.NE.AND.EX UP0, UPT, UR7, URZ, UPT, UP0 ;  /* 0x000000ff0700728c */ /* 0x000fe4000bf05300 */
[----:B----4-:R-:W-:Y:S02]  /*0090*/  ULOP3.LUT UR5, UR37, 0x1, URZ, 0xc0, !UPT ;  /* 0x0000000125057892 */ /* 0x010fe4000f8ec0ff */
[----:B------:R-:W-:Y:S01]  /*00a0*/  ULOP3.LUT UR4, UR37, 0x1, URZ, 0x3c, !UPT ;  /* 0x0000000125047892 */ /* 0x000fe2000f8e3cff */
[----:B--2---:R-:W-:-:S05]  /*00b0*/  SHF.R.U32.HI R70, RZ, 0x5, R74 ;  /* 0x00000005ff467819 */ /* 0x004fca000001164a */
[----:B------:R-:W2:Y:S02]  /*00c0*/  SHFL.IDX PT, R0, R70, RZ, 0x1f ;  /* 0x00001fff46007589 */ /* 0x000ea400000e0000 */
[----:B--2---:R-:W-:Y:S01]  /*00d0*/  R2UR UR10, R0 ;  /* 0x00000000000a72ca */ /* 0x004fe200000e0000 */
[----:B-1----:R-:W-:-:S14]  /*00e0*/  BRA.U UP0, `(.L_x_0) ;  /* 0x00000001002c7547 */ /* 0x002fdc000b800000 */
[----:B------:R-:W1:Y:S02]  /*00f0*/  LDCU.64 UR8, c[0x0][0x888] ;  /* 0x00011100ff0877ac */ /* 0x000e640008000a00 */
[----:B-1----:R-:W-:-:S04]  /*0100*/  UISETP.NE.U32.AND UP0, UPT, UR8, URZ, UPT ;  /* 0x000000ff0800728c */ /* 0x002fc8000bf05070 */
[----:B------:R-:W-:-:S09]  /*0110*/  UISETP.NE.AND.EX UP0, UPT, UR9, URZ, UPT, UP0 ;  /* 0x000000ff0900728c */ /* 0x000fd2000bf05300 */
[----:B------:R-:W-:Y:S05]  /*0120*/  BRA.U !UP0, `(.L_x_1) ;  /* 0x0000000108107547 */ /* 0x000fea000b800000 */
[----:B------:R-:W1:Y:S02]  /*0130*/  LDC.64 R2, c[0x0][0x888] ;  /* 0x00022200ff027b82 */ /* 0x000e640000000a00 */
[----:B-1----:R1:W5:Y:S01]  /*0140*/  LDG.E R35, desc[UR46][R2.64] ;  /* 0x0000002e02237981 */ /* 0x002362000c1e1900 */
[----:B------:R-:W-:Y:S01]  /*0150*/  HFMA2 R59, -RZ, RZ, 0, 5.9604644775390625e-08 ;  /* 0x00000001ff3b7431 */ /* 0x000fe200000001ff */
[----:B------:R-:W-:Y:S05]  /*0160*/  BRA `(.L_x_0) ;  /* 0x00000000000c7947 */ /* 0x000fea0003800000 */
.L_x_1:
[----:B------:R-:W1:Y:S01]  /*0170*/  LDCU UR8, c[0x0][0x880] ;  /* 0x00011000ff0877ac */ /* 0x000e620008000800 */
[----:B------:R-:W-:Y:S01]  /*0180*/  HFMA2 R59, -RZ, RZ, 0, 5.9604644775390625e-08 ;  /* 0x00000001ff3b7431 */ /* 0x000fe200000001ff */
[----:B-1----:R-:W-:-:S07]  /*0190*/  MOV R35, UR8 ;  /* 0x0000000800237c02 */ /* 0x002fce0008000f00 */
.L_x_0:
[----:B------:R-:W2:Y:S02]  /*01a0*/  LDCU.64 UR8, c[0x0][0x8b0] ;  /* 0x00011600ff0877ac */ /* 0x000ea40008000a00 */
[----:B--2---:R-:W-:-:S04]  /*01b0*/  UISETP.NE.U32.AND UP0, UPT, UR8, URZ, UPT ;  /* 0x000000ff0800728c */ /* 0x004fc8000bf05070 */
[----:B------:R-:W-:-:S09]  /*01c0*/  UISETP.NE.AND.EX UP0, UPT, UR9, URZ, UPT, UP0 ;  /* 0x000000ff0900728c */ /* 0x000fd2000bf05300 */
[----:B------:R-:W-:Y:S05]  /*01d0*/  BRA.U UP0, `(.L_x_2) ;  /* 0x0000000100247547 */ /* 0x000fea000b800000 */
[----:B------:R-:W2:Y:S02]  /*01e0*/  LDCU.64 UR8, c[0x0][0x8a8] ;  /* 0x00011500ff0877ac */ /* 0x000ea40008000a00 */
[----:B--2---:R-:W-:-:S04]  /*01f0*/  UISETP.NE.U32.AND UP0, UPT, UR8, URZ, UPT ;  /* 0x000000ff0800728c */ /* 0x004fc8000bf05070 */
[----:B------:R-:W-:-:S09]  /*0200*/  UISETP.NE.AND.EX UP0, UPT, UR9, URZ, UPT, UP0 ;  /* 0x000000ff0900728c */ /* 0x000fd2000bf05300 */
[----:B------:R-:W-:Y:S05]  /*0210*/  BRA.U !UP0, `(.L_x_3) ;  /* 0x00000001080c7547 */ /* 0x000fea000b800000 */
[----:B------:R-:W2:Y:S02]  /*0220*/  LDC.64 R32, c[0x0][0x8a8] ;  /* 0x00022a00ff207b82 */ /* 0x000ea40000000a00 */
[----:B--2---:R2:W5:Y:S01]  /*0230*/  LDG.E R32, desc[UR46][R32.64] ;  /* 0x0000002e20207981 */ /* 0x004562000c1e1900 */
[----:B------:R-:W-:Y:S05]  /*0240*/  BRA `(.L_x_2) ;  /* 0x0000000000087947 */ /* 0x000fea0003800000 */
.L_x_3:
[----:B------:R-:W2:Y:S02]  /*0250*/  LDCU UR8, c[0x0][0x8a0] ;  /* 0x00011400ff0877ac */ /* 0x000ea40008000800 */
[----:B--2---:R-:W-:Y:S02]  /*0260*/  MOV R32, UR8 ;  /* 0x0000000800207c02 */ /* 0x004fe40008000f00 */
.L_x_2:
[----:B------:R-:W-:Y:S01]  /*0270*/  IMAD.U32 R0, RZ, RZ, UR10 ;  /* 0x0000000aff007e24 */ /* 0x000fe2000f8e00ff */
[----:B------:R-:W-:Y:S04]  /*0280*/  BSSY.RECONVERGENT B0, `(.L_x_4) ;  /* 0x000000c000007945 */ /* 0x000fe80003800200 */
[C---:B------:R-:W-:Y:S02]  /*0290*/  ISETP.NE.OR P2, PT, R0.reuse, 0x1, !P1 ;  /* 0x000000010000780c */ /* 0x040fe40004f45670 */
[----:B------:R-:W-:-:S11]  /*02a0*/  ISETP.NE.OR P0, PT, R0, 0x3, !P1 ;  /* 0x000000030000780c */ /* 0x000fd60004f05670 */
[----:B------:R-:W-:Y:S05]  /*02b0*/  @P2 BRA `(.L_x_5) ;  /* 0x0000000000202947 */ /* 0x000fea0003800000 */
[----:B------:R-:W3:Y:S02]  /*02c0*/  LDCU.64 UR8, c[0x0][0x348] ;  /* 0x00006900ff0877ac */ /* 0x000ee40008000a00 */
[----:B---3--:R-:W-:Y:S02]  /*02d0*/  UIADD3 UR12, UP1, UPT, UR8, 0x80, URZ ;  /* 0x00000080080c7890 */ /* 0x008fe4000ff3e0ff */
[----:B------:R-:W-:Y:S02]  /*02e0*/  UIADD3 UR8, UP0, UPT, UR8, 0x180, URZ ;  /* 0x0000018008087890 */ /* 0x000fe4000ff1e0ff */
[----:B------:R-:W-:Y:S02]  /*02f0*/  UIADD3.X UR13, UPT, UPT, URZ, UR9, URZ, UP1, !UPT ;  /* 0x00000009ff0d7290 */ /* 0x000fe40008ffe4ff */
[----:B------:R-:W-:-:S07]  /*0300*/  UIADD3.X UR9, UPT, UPT, URZ, UR9, URZ, UP0, !UPT ;  /* 0x00000009ff097290 */ /* 0x000fce00087fe4ff */
[----:B------:R3:W-:Y:S02]  /*0310*/  UTMACCTL.PF [UR12] ;  /* 0x000000000c0079b9 */ /* 0x0007e40008040000 */
[----:B------:R3:W-:Y:S02]  /*0320*/  UTMACCTL.PF [UR8] ;  /* 0x00000000080079b9 */ /* 0x0007e40008040000 */
[----:B---3--:R-:W-:Y:S01]  /*0330*/  NOP ;  /* 0x0000000000007918 */ /* 0x008fe20000000000 */
.L_x_5:
[----:B------:R-:W-:Y:S05]  /*0340*/  BSYNC.RECONVERGENT B0 ;  /* 0x0000000000007941 */ /* 0x000fea0003800200 */
.L_x_4:
[----:B------:R-:W-:Y:S04]  /*0350*/  BSSY.RECONVERGENT B0, `(.L_x_6) ;  /* 0x000000a000007945 */ /* 0x000fe80003800200 */
        /* <DEDUP_REMOVED lines=9> */
.L_x_7:
[----:B------:R-:W-:Y:S05]  /*03f0*/  BSYNC.RECONVERGENT B0 ;  /* 0x0000000000007941 */ /* 0x000fea0003800200 */
.L_x_6:
[----:B------:R-:W3:Y:S01]  /*0400*/  LDCU.64 UR8, c[0x0][0x888] ;  /* 0x00011100ff0877ac */ /* 0x000ee20008000a00 */
[----:B------:R-:W-:Y:S02]  /*0410*/  UISETP.EQ.U32.AND UP1, UPT, UR6, URZ, UPT ;  /* 0x000000ff0600728c */ /* 0x000fe4000bf22070 */
[----:B------:R-:W-:Y:S02]  /*0420*/  UPLOP3.LUT UP5, UPT, UPT, UPT, UPT, 0x80, 0x8 ;  /* 0x000000000008789c */ /* 0x000fe40003faf070 */
[----:B---3--:R-:W-:-:S04]  /*0430*/  UISETP.NE.U32.AND UP0, UPT, UR8, URZ, UPT ;  /* 0x000000ff0800728c */ /* 0x008fc8000bf05070 */
[----:B------:R-:W-:-:S04]  /*0440*/  UISETP.NE.AND.EX UP0, UPT, UR9, URZ, UPT, UP0 ;  /* 0x000000ff0900728c */ /* 0x000fc8000bf05300 */
[----:B------:R-:W-:-:S04]  /*0450*/  UISETP.EQ.OR.EX UP2, UPT, UR7, URZ, !UP0, UP1 ;  /* 0x000000ff0700728c */ /* 0x000fc8000c742710 */
[----:B------:R-:W-:-:S05]  /*0460*/  UP2UR UR53, UPR, URZ, 0x4 ;  /* 0x00000004ff357883 */ /* 0x000fca0008000000 */
[----:B------:R-:W-:Y:S07]  /*0470*/  BRA.U !UP2, `(.L_x_8) ;  /* 0x000000010a207547 */ /* 0x000fee000b800000 */
[----:B------:R-:W-:Y:S01]  /*0480*/  UISETP.NE.U32.AND UP2, UPT, UR6, URZ, UPT ;  /* 0x000000ff0600728c */ /* 0x000fe2000bf45070 */
[----:B-----5:R-:W-:Y:S01]  /*0490*/  FSETP.NEU.AND P0, PT, R35, RZ, PT ;  /* 0x000000ff2300720b */ /* 0x020fe20003f0d000 */
[----:B------:R-:W-:Y:S02]  /*04a0*/  USEL UR6, URZ, 0xffffffff, UP0 ;  /* 0xffffffffff067887 */ /* 0x000fe40008000000 */
[----:B------:R-:W-:-:S10]  /*04b0*/  UISETP.NE.AND.EX UP2, UPT, UR7, URZ, UPT, UP2 ;  /* 0x000000ff0700728c */ /* 0x000fd4000bf45320 */
[----:B------:R-:W-:Y:S01]  /*04c0*/  VOTEU.ANY UP1, P0 ;  /* 0x0000000000ff7886 */ /* 0x000fe20000020100 */
[----:B------:R-:W-:-:S04]  /*04d0*/  @!UP2 USEL UR6, URZ, 0xffffffff, UP1 ;  /* 0xffffffffff06a887 */ /* 0x000fc80008800000 */
[----:B------:R-:W-:-:S04]  /*04e0*/  ULOP3.LUT UR6, UR6, 0x1, URZ, 0xc0, !UPT ;  /* 0x0000000106067892 */ /* 0x000fc8000f8ec0ff */
[----:B------:R-:W-:-:S11]  /*04f0*/  UISETP.NE.U32.AND UP5, UPT, UR6, 0x1, UPT ;  /* 0x000000010600788c */ /* 0x000fd6000bfa5070 */
.L_x_8:
[----:B------:R-:W3:Y:S01]  /*0500*/  SHFL.IDX PT, R0, R70, RZ, 0x1f ;  /* 0x00001fff46007589 */ /* 0x000ee200000e0000 */
[----:B------:R-:W-:-:S04]  /*0510*/  UISETP.NE.AND UP1, UPT, UR10, 0x2, UPT ;  /* 0x000000020a00788c */ /* 0x000fc8000bf25270 */
[----:B------:R-:W-:Y:S02]  /*0520*/  UISETP.EQ.AND UP2, UPT, UR5, URZ, !UP1 ;  /* 0x000000ff0500728c */ /* 0x000fe4000cf42270 */
[----:B------:R-:W-:-:S04]  /*0530*/  USEL UR6, URZ, 0x1, UP1 ;  /* 0x00000001ff067887 */ /* 0x000fc80008800000 */
[----:B------:R-:W-:Y:S02]  /*0540*/  PLOP3.LUT P5, PT, P1, PT, UP2, 0x80, 0x8 ;  /* 0x000000000008781c */ /* 0x000fe40000faf028 */
[----:B---3--:R-:W-:-:S13]  /*0550*/  ISETP.NE.AND P0, PT, R0, RZ, PT ;  /* 0x000000ff0000720c */ /* 0x008fda0003f05270 */
[----:B------:R-:W-:Y:S05]  /*0560*/  @P0 BRA `(.L_x_9) ;  /* 0x0000000000b80947 */ /* 0x000fea0003800000 */
[----:B------:R-:W-:Y:S01]  /*0570*/  ELECT P0, URZ, PT ;  /* 0x0000000000ff782f */ /* 0x000fe20003800000 */
[----:B------:R-:W-:-:S12]  /*0580*/  BSSY.RECONVERGENT B0, `(.L_x_9) ;  /* 0x000002c000007945 */ /* 0x000fd80003800200 */
[----:B------:R-:W-:Y:S05]  /*0590*/  @!P0 BRA `(.L_x_10) ;  /* 0x0000000000a88947 */ /* 0x000fea0003800000 */
[----:B------:R-:W-:Y:S01]  /*05a0*/  UMOV UR8, 0x400 ;  /* 0x0000040000087882 */ /* 0x000fe20000000000 */
[----:B------:R-:W-:Y:S01]  /*05b0*/  UMOV UR7, 0x1 ;  /* 0x0000000100077882 */ /* 0x000fe20000000000 */
[----:B------:R-:W-:Y:S02]  /*05c0*/  ULEA UR8, UR37, UR8, 0x18 ;  /* 0x0000000825087291 */ /* 0x000fe4000f8ec0ff */
[----:B------:R-:W-:-:S04]  /*05d0*/  UIADD3 UR12, UPT, UPT, -UR7, 0x100000, URZ ;  /* 0x00100000070c7890 */ /* 0x000fc8000fffe1ff */
[----:B------:R-:W-:Y:S02]  /*05e0*/  USHF.L.U32 UR13, UR12, 0xb, URZ ;  /* 0x0000000b0c0d7899 */ /* 0x000fe400080006ff */
[----:B------:R-:W-:Y:S01]  /*05f0*/  USHF.L.U32 UR12, UR12, 0x1, URZ ;  /* 0x000000010c0c7899 */ /* 0x000fe200080006ff */
[----:B------:R-:W3:Y:S11]  /*0600*/  FENCE.VIEW.ASYNC.S ;  /* 0x00000000000073c6 */ /* 0x000ef60000000000 */
[----:B---3--:R3:W4:Y:S01]  /*0610*/  SYNCS.EXCH.64 URZ, [UR8], UR12 ;  /* 0x0000000c08ff75b2 */ /* 0x0087220008000100 */
[----:B------:R3:W1:Y:S01]  /*0620*/  SYNCS.EXCH.64 URZ, [UR8+0x88], UR12 ;  /* 0x0000880c08ff75b2 */ /* 0x0006620008000100 */
        /* <DEDUP_REMOVED lines=31> */
[----:B------:R3:W1:Y:S02]  /*0820*/  SYNCS.EXCH.64 URZ, [UR8+0x108], UR12 ;  /* 0x0001080c08ff75b2 */ /* 0x0006640008000100 */
[----:B---34-:R-:W-:Y:S01]  /*0830*/  NOP ;  /* 0x0000000000007918 */ /* 0x018fe20000000000 */
.L_x_10:
[----:B------:R-:W-:Y:S05]  /*0840*/  BSYNC.RECONVERGENT B0 ;  /* 0x0000000000007941 */ /* 0x000fea0003800200 */
.L_x_9:
[----:B------:R-:W3:Y:S01]  /*0850*/  SHFL.IDX PT, R0, R70, RZ, 0x1f ;  /* 0x00001fff46007589 */ /* 0x000ee200000e0000 */
[----:B------:R-:W-:Y:S01]  /*0860*/  NOP ;  /* 0x0000000000007918 */ /* 0x000fe20000000000 */
[----:B---3--:R-:W-:-:S13]  /*0870*/  ISETP.NE.AND P0, PT, R0, 0x1, PT ;  /* 0x000000010000780c */ /* 0x008fda0003f05270 */
[----:B------:R-:W-:Y:S05]  /*0880*/  @P0 BRA `(.L_x_11) ;  /* 0x00000000004c0947 */ /* 0x000fea0003800000 */
[----:B------:R-:W-:Y:S01]  /*0890*/  UMOV UR9, 0x400 ;  /* 0x0000040000097882 */ /* 0x000fe20000000000 */
[----:B------:R-:W-:Y:S01]  /*08a0*/  UMOV UR8, 0x20 ;  /* 0x0000002000087882 */ /* 0x000fe20000000000 */
[----:B------:R-:W-:Y:S01]  /*08b0*/  UMOV UR7, 0x80 ;  /* 0x0000008000077882 */ /* 0x000fe20000000000 */
[----:B------:R-:W-:Y:S02]  /*08c0*/  ULEA UR9, UR37, UR9, 0x18 ;  /* 0x0000000925097291 */ /* 0x000fe4000f8ec0ff */
[----:B------:R-:W-:-:S04]  /*08d0*/  UIADD3 UR12, UPT, UPT, -UR8, 0x100000, URZ ;  /* 0x00100000080c7890 */ /* 0x000fc8000fffe1ff */
[----:B------:R-:W-:Y:S02]  /*08e0*/  USHF.L.U32 UR13, UR12, 0xb, URZ ;  /* 0x0000000b0c0d7899 */ /* 0x000fe400080006ff */
[----:B------:R-:W-:Y:S02]  /*08f0*/  USHF.L.U32 UR12, UR12, 0x1, URZ ;  /* 0x000000010c0c7899 */ /* 0x000fe400080006ff */
[----:B------:R-:W-:-:S04]  /*0900*/  UIADD3 UR14, UPT, UPT, -UR7, 0x100000, URZ ;  /* 0x00100000070e7890 */ /* 0x000fc8000fffe1ff */
[----:B------:R-:W-:Y:S02]  /*0910*/  USHF.L.U32 UR15, UR14, 0xb, URZ ;  /* 0x0000000b0e0f7899 */ /* 0x000fe400080006ff */
[----:B------:R-:W-:Y:S01]  /*0920*/  USHF.L.U32 UR14, UR14, 0x1, URZ ;  /* 0x000000010e0e7899 */ /* 0x000fe200080006ff */
[----:B------:R-:W-:Y:S01]  /*0930*/  ELECT P0, URZ, PT ;  /* 0x0000000000ff782f */ /* 0x000fe20003800000 */
[----:B------:R-:W3:Y:S02]  /*0940*/  FENCE.VIEW.ASYNC.S ;  /* 0x00000000000073c6 */ /* 0x000ee40000000000 */
[----:B---3--:R3:W4:Y:S08]  /*0950*/  SYNCS.EXCH.64 URZ, [UR9+0x110], UR12 ;  /* 0x0001100c09ff75b2 */ /* 0x0087300008000100 */
[----:B------:R3:W1:Y:S01]  /*0960*/  SYNCS.EXCH.64 URZ, [UR9+0x128], UR14 ;  /* 0x0001280e09ff75b2 */ /* 0x0006620008000100 */
[----:B------:R3:W1:Y:S01]  /*0970*/  SYNCS.EXCH.64 URZ, [UR9+0x118], UR12 ;  /* 0x0001180c09ff75b2 */ /* 0x0006620008000100 */
[----:B------:R3:W1:Y:S01]  /*0980*/  SYNCS.EXCH.64 URZ, [UR9+0x130], UR14 ;  /* 0x0001300e09ff75b2 */ /* 0x0006620008000100 */
[----:B------:R3:W1:Y:S01]  /*0990*/  SYNCS.EXCH.64 URZ, [UR9+0x120], UR12 ;  /* 0x0001200c09ff75b2 */ /* 0x0006620008000100 */
[----:B------:R3:W1:Y:S01]  /*09a0*/  SYNCS.EXCH.64 URZ, [UR9+0x138], UR14 ;  /* 0x0001380e09ff75b2 */ /* 0x0006620008000100 */
[----:B------:R-:W-:Y:S01]  /*09b0*/  NOP ;  /* 0x0000000000007918 */ /* 0x000fe20000000000 */
.L_x_11:
[----:B------:R-:W2:Y:S01]  /*09c0*/  SHFL.IDX PT, R0, R70, RZ, 0x1f ;  /* 0x00001fff46007589 */ /* 0x000ea200000e0000 */
[----:B------:R-:W-:Y:S01]  /*09d0*/  NOP ;  /* 0x0000000000007918 */ /* 0x000fe20000000000 */
[----:B--2---:R-:W-:-:S13]  /*09e0*/  ISETP.NE.AND P0, PT, R0, 0x3, PT ;  /* 0x000000030000780c */ /* 0x004fda0003f05270 */
[----:B------:R-:W-:Y:S05]  /*09f0*/  @P0 BRA `(.L_x_12) ;  /* 0x00000000002c0947 */ /* 0x000fea0003800000 */
[----:B------:R-:W-:Y:S01]  /*0a00*/  UMOV UR8, 0x400 ;  /* 0x0000040000087882 */ /* 0x000fe20000000000 */
[----:B------:R-:W-:Y:S01]  /*0a10*/  UMOV UR7, 0x20 ;  /* 0x0000002000077882 */ /* 0x000fe20000000000 */
[----:B------:R-:W-:Y:S02]  /*0a20*/  ULEA UR8, UR37, UR8, 0x18 ;  /* 0x0000000825087291 */ /* 0x000fe4000f8ec0ff */
[----:B---3--:R-:W-:-:S04]  /*0a30*/  UIADD3 UR12, UPT, UPT, -UR7, 0x100000, URZ ;  /* 0x00100000070c7890 */ /* 0x008fc8000fffe1ff */
[----:B------:R-:W-:Y:S02]  /*0a40*/  USHF.L.U32 UR13, UR12, 0xb, URZ ;  /* 0x0000000b0c0d7899 */ /* 0x000fe400080006ff */
[----:B------:R-:W-:Y:S01]  /*0a50*/  USHF.L.U32 UR12, UR12, 0x1, URZ ;  /* 0x000000010c0c7899 */ /* 0x000fe200080006ff */
[----:B------:R-:W-:Y:S01]  /*0a60*/  ELECT P0, URZ, PT ;  /* 0x0000000000ff782f */ /* 0x000fe20003800000 */
[----:B------:R-:W2:Y:S10]  /*0a70*/  FENCE.VIEW.ASYNC.S ;  /* 0x00000000000073c6 */ /* 0x000eb40000000000 */
[----:B--2---:R2:W3:Y:S01]  /*0a80*/  SYNCS.EXCH.64 URZ, [UR8+0x140], UR12 ;  /* 0x0001400c08ff75b2 */ /* 0x0044e20008000100 */
[----:B------:R2:W1:Y:S01]  /*0a90*/  SYNCS.EXCH.64 URZ, [UR8+0x148], UR12 ;  /* 0x0001480c08ff75b2 */ /* 0x0004620008000100 */
[----:B------:R-:W-:Y:S01]  /*0aa0*/  NOP ;  /* 0x0000000000007918 */ /* 0x000fe20000000000 */
.L_x_12:
[----:B------:R-:W4:Y:S01]  /*0ab0*/  SHFL.IDX PT, R0, R70, RZ, 0x1f ;  /* 0x00001fff46007589 */ /* 0x000f2200000e0000 */
[----:B------:R-:W-:Y:S01]  /*0ac0*/  NOP ;  /* 0x0000000000007918 */ /* 0x000fe20000000000 */
[----:B----4-:R-:W-:-:S13]  /*0ad0*/  ISETP.NE.AND P0, PT, R0, 0x4, PT ;  /* 0x000000040000780c */ /* 0x010fda0003f05270 */
[----:B------:R-:W-:Y:S05]  /*0ae0*/  @P0 BRA `(.L_x_13) ;  /* 0x0000000000480947 */ /* 0x000fea0003800000 */
[----:B---3--:R-:W-:Y:S01]  /*0af0*/  UMOV UR9, 0x1e0 ;  /* 0x000001e000097882 */ /* 0x008fe20000000000 */
[----:B--2---:R-:W-:Y:S01]  /*0b00*/  UMOV UR8, 0x400 ;  /* 0x0000040000087882 */ /* 0x004fe20000000000 */
[----:B------:R-:W-:Y:S01]  /*0b10*/  USEL UR9, UR9, 0x1a0, UP5 ;  /* 0x000001a009097887 */ /* 0x000fe2000a800000 */
        /* <DEDUP_REMOVED lines=9> */
[----:B------:R-:W2:Y:S02]  /*0bb0*/  FENCE.VIEW.ASYNC.S ;  /* 0x00000000000073c6 */ /* 0x000ea40000000000 */
[----:B--2---:R4:W2:Y:S08]  /*0bc0*/  SYNCS.EXCH.64 URZ, [UR8+0x150], UR12 ;  /* 0x0001500c08ff75b2 */ /* 0x0048b00008000100 */
[----:B------:R4:W3:Y:S01]  /*0bd0*/  SYNCS.EXCH.64 URZ, [UR8+0x160], UR14 ;  /* 0x0001600e08ff75b2 */ /* 0x0008e20008000100 */
[----:B------:R4:W1:Y:S01]  /*0be0*/  SYNCS.EXCH.64 URZ, [UR8+0x158], UR12 ;  /* 0x0001580c08ff75b2 */ /* 0x0008620008000100 */
[----:B------:R4:W1:Y:S02]  /*0bf0*/  SYNCS.EXCH.64 URZ, [UR8+0x168], UR14 ;  /* 0x0001680e08ff75b2 */ /* 0x0008640008000100 */
[----:B----4-:R-:W-:Y:S01]  /*0c00*/  NOP ;  /* 0x0000000000007918 */ /* 0x010fe20000000000 */
.L_x_13:
[----:B------:R-:W4:Y:S01]  /*0c10*/  SHFL.IDX PT, R0, R70, RZ, 0x1f ;  /* 0x00001fff46007589 */ /* 0x000f2200000e0000 */
[----:B------:R-:W-:Y:S01]  /*0c20*/  NOP ;  /* 0x0000000000007918 */ /* 0x000fe20000000000 */
[----:B----4-:R-:W-:-:S13]  /*0c30*/  ISETP.NE.AND P0, PT, R0, 0x5, PT ;  /* 0x000000050000780c */ /* 0x010fda0003f05270 */
[----:B------:R-:W-:Y:S05]  /*0c40*/  @P0 BRA `(.L_x_14) ;  /* 0x0000000000540947 */ /* 0x000fea0003800000 */
[----:B---3--:R-:W-:Y:S01]  /*0c50*/  UMOV UR9, 0x400 ;  /* 0x0000040000097882 */ /* 0x008fe20000000000 */
[----:B--2---:R-:W-:Y:S01]  /*0c60*/  UMOV UR8, 0x1 ;  /* 0x0000000100087882 */ /* 0x004fe20000000000 */
        /* <DEDUP_REMOVED lines=13> */
[----:B------:R4:W1:Y:S01]  /*0d40*/  SYNCS.EXCH.64 URZ, [UR9+0x198], UR14 ;  /* 0x0001980e09ff75b2 */ /* 0x0008620008000100 */
[----:B------:R4:W1:Y:S01]  /*0d50*/  SYNCS.EXCH.64 URZ, [UR9+0x180], UR12 ;  /* 0x0001800c09ff75b2 */ /* 0x0008620008000100 */
[----:B------:R4:W1:Y:S01]  /*0d60*/  SYNCS.EXCH.64 URZ, [UR9+0x1a0], UR14 ;  /* 0x0001a00e09ff75b2 */ /* 0x0008620008000100 */
[----:B------:R4:W1:Y:S01]  /*0d70*/  SYNCS.EXCH.64 URZ, [UR9+0x188], UR12 ;  /* 0x0001880c09ff75b2 */ /* 0x0008620008000100 */
[----:B------:R4:W1:Y:S02]  /*0d80*/  SYNCS.EXCH.64 URZ, [UR9+0x1a8], UR14 ;  /* 0x0001a80e09ff75b2 */ /* 0x0008640008000100 */
[----:B----4-:R-:W-:Y:S01]  /*0d90*/  NOP ;  /* 0x0000000000007918 */ /* 0x010fe20000000000 */
.L_x_14:
[----:B------:R-:W4:Y:S01]  /*0da0*/  SHFL.IDX PT, R0, R70, RZ, 0x1f ;  /* 0x00001fff46007589 */ /* 0x000f2200000e0000 */
[----:B------:R-:W-:Y:S01]  /*0db0*/  ISETP.NE.OR P1, PT, RZ, UR10, !P1 ;  /* 0x0000000aff007c0c */ /* 0x000fe2000cf25670 */
[----:B------:R-:W-:Y:S01]  /*0dc0*/  NOP ;  /* 0x0000000000007918 */ /* 0x000fe20000000000 */
[----:B----4-:R-:W-:-:S13]  /*0dd0*/  ISETP.NE.AND P0, PT, R0, 0x3, PT ;  /* 0x000000030000780c */ /* 0x010fda0003f05270 */
[----:B------:R-:W-:Y:S05]  /*0de0*/  @P0 BRA `(.L_x_15) ;  /* 0x0000000000340947 */ /* 0x000fea0003800000 */
[----:B--2---:R-:W-:Y:S01]  /*0df0*/  UMOV UR8, 0x400 ;  /* 0x0000040000087882 */ /* 0x004fe20000000000 */
[----:B------:R-:W-:Y:S01]  /*0e00*/  UMOV UR7, 0x20 ;  /* 0x0000002000077882 */ /* 0x000fe20000000000 */
[----:B------:R-:W-:Y:S02]  /*0e10*/  ULEA UR8, UR37, UR8, 0x18 ;  /* 0x0000000825087291 */ /* 0x000fe4000f8ec0ff */
[----:B---3--:R-:W-:-:S04]  /*0e20*/  UIADD3 UR12, UPT, UPT, -UR7, 0x100000, URZ ;  /* 0x00100000070c7890 */ /* 0x008fc8000fffe1ff */
[----:B------:R-:W-:Y:S02]  /*0e30*/  USHF.L.U32 UR13, UR12, 0xb, URZ ;  /* 0x0000000b0c0d7899 */ /* 0x000fe400080006ff */
[----:B------:R-:W-:Y:S01]  /*0e40*/  USHF.L.U32 UR12, UR12, 0x1, URZ ;  /* 0x000000010c0c7899 */ /* 0x000fe200080006ff */
[----:B------:R-:W-:Y:S01]  /*0e50*/  ELECT P0, URZ, PT ;  /* 0x0000000000ff782f */ /* 0x000fe20003800000 */
[----:B------:R-:W2:Y:S10]  /*0e60*/  FENCE.VIEW.ASYNC.S ;  /* 0x00000000000073c6 */ /* 0x000eb40000000000 */
[----:B--2---:R4:W2:Y:S01]  /*0e70*/  SYNCS.EXCH.64 URZ, [UR8+0x1b0], UR12 ;  /* 0x0001b00c08ff75b2 */ /* 0x0048a20008000100 */
[----:B------:R4:W3:Y:S01]  /*0e80*/  SYNCS.EXCH.64 URZ, [UR8+0x1c0], UR12 ;  /* 0x0001c00c08ff75b2 */ /* 0x0008e20008000100 */
[----:B------:R4:W1:Y:S01]  /*0e90*/  SYNCS.EXCH.64 URZ, [UR8+0x1b8], UR12 ;  /* 0x0001b80c08ff75b2 */ /* 0x0008620008000100 */
[----:B------:R4:W1:Y:S02]  /*0ea0*/  SYNCS.EXCH.64 URZ, [UR8+0x1c8], UR12 ;  /* 0x0001c80c08ff75b2 */ /* 0x0008640008000100 */
[----:B----4-:R-:W-:Y:S01]  /*0eb0*/  NOP ;  /* 0x0000000000007918 */ /* 0x010fe20000000000 */
.L_x_15:
[----:B------:R-:W-:Y:S01]  /*0ec0*/  VOTEU.ALL UP1, P1 ;  /* 0x0000000000ff7886 */ /* 0x000fe20000820000 */
[----:B--2---:R-:W2:Y:S01]  /*0ed0*/  LDCU UR8, c[0x0][0x36c] ;  /* 0x00006d80ff0877ac */ /* 0x004ea20008000800 */
[----:B------:R-:W-:Y:S01]  /*0ee0*/  NOP ;  /* 0x0000000000007918 */ /* 0x000fe20000000000 */
[----:B------:R-:W-:Y:S01]  /*0ef0*/  LOP3.LUT R10, R74, 0x1f, RZ, 0xc0, !PT ;  /* 0x0000001f4a0a7812 */ /* 0x000fe200078ec0ff */
[----:B---3--:R-:W-:Y:S01]  /*0f00*/  UMOV UR12, 0x20 ;  /* 0x00000020000c7882 */ /* 0x008fe20000000000 */
[----:B------:R-:W-:Y:S01]  /*0f10*/  @!UP1 UMOV UR7, 0x400 ;  /* 0x0000040000079882 */ /* 0x000fe20000000000 */
[----:B------:R-:W-:-:S04]  /*0f20*/  @!UP1 UIADD3 UR12, UPT, UPT, -UR12, 0x100000, URZ ;  /* 0x001000000c0c9890 */ /* 0x000fc8000fffe1ff */
[----:B------:R-:W-:Y:S02]  /*0f30*/  @!UP1 USHF.L.U32 UR13, UR12, 0xb, URZ ;  /* 0x0000000b0c0d9899 */ /* 0x000fe400080006ff */
[----:B------:R-:W-:Y:S02]  /*0f40*/  @!UP1 USHF.L.U32 UR12, UR12, 0x1, URZ ;  /* 0x000000010c0c9899 */ /* 0x000fe400080006ff */
[----:B------:R-:W-:Y:S01]  /*0f50*/  @!UP1 ULEA UR7, UR37, UR7, 0x18 ;  /* 0x0000000725079291 */ /* 0x000fe2000f8ec0ff */
[----:B------:R-:W-:Y:S01]  /*0f60*/  VOTEU.ALL UP1, P1 ;  /* 0x0000000000ff7886 */ /* 0x000fe20000820000 */
[----:B------:R-:W-:Y:S01]  /*0f70*/  UISETP.NE.AND UP4, UPT, UR10, URZ, UPT ;  /* 0x000000ff0a00728c */ /* 0x000fe2000bf85270 */
[----:B------:R-:W3:Y:S09]  /*0f80*/  FENCE.VIEW.ASYNC.S ;  /* 0x00000000000073c6 */ /* 0x000ef20000000000 */
[----:B---3--:R3:W4:Y:S01]  /*0f90*/  @!UP1 SYNCS.EXCH.64 URZ, [UR7+0x1d0], UR12 ;  /* 0x0001d00c07ff95b2 */ /* 0x0087220008000100 */
[----:B--2---:R-:W-:-:S09]  /*0fa0*/  UISETP.EQ.U32.AND UP1, UPT, UR8, 0x1, UPT ;  /* 0x000000010800788c */ /* 0x004fd2000bf22070 */
[----:B------:R-:W-:Y:S05]  /*0fb0*/  BRA.U !UP1, `(.L_x_16) ;  /* 0x0000000109087547 */ /* 0x000fea000b800000 */
[----:B-1--4-:R-:W-:Y:S01]  /*0fc0*/  UCGABAR_ARV ;  /* 0x00000000000079c7 */ /* 0x012fe20008000000 */
[----:B------:R-:W-:Y:S05]  /*0fd0*/  BRA `(.L_x_17) ;  /* 0x0000000000047947 */ /* 0x000fea0003800000 */
.L_x_16:
[----:B-1--4-:R-:W-:Y:S01]  /*0fe0*/  NOP ;  /* 0x0000000000007918 */ /* 0x012fe20000000000 */
.L_x_17:
[----:B------:R-:W1:Y:S01]  /*0ff0*/  S2R R11, SR_CTAID.X ;  /* 0x00000000000b7919 */ /* 0x000e620000002500 */
[----:B------:R-:W-:-:S05]  /*1000*/  CS2R.32 R60, SR_CgaSize ;  /* 0x00000000003c7805 */ /* 0x000fca0000008a00 */
[----:B------:R-:W-:-:S05]  /*1010*/  IMAD R60, R60, -0xa0, RZ ;  /* 0xffffff603c3c7824 */ /* 0x000fca00078e02ff */
[----:B------:R-:W-:-:S14]  /*1020*/  R2UR UR8, R60 ;  /* 0x000000003c0872ca */ /* 0x000fdc00000e0000 */
[----:B------:R-:W2:Y:S01]  /*1030*/  LDCU UR8, c[0x0][UR8+0x2b0] ;  /* 0x00005600080877ac */ /* 0x000ea20008000800 */
[----:B------:R-:W-:-:S05]  /*1040*/  CS2R.32 R0, SR_CgaSize ;  /* 0x0000000000007805 */ /* 0x000fca0000008a00 */
[----:B------:R-:W-:-:S06]  /*1050*/  IMAD R0, R0, -0xa0, RZ ;  /* 0xffffff6000007824 */ /* 0x000fcc00078e02ff */
[----:B------:R-:W4:Y:S01]  /*1060*/  LDC R0, c[0x0][R0+0x2a0] ;  /* 0x0000a80000007b82 */ /* 0x000f220000000800 */
[----:B------:R-:W-:Y:S01]  /*1070*/  PRMT R8, RZ, 0x7610, R8 ;  /* 0x00007610ff087816 */ /* 0x000fe20000000008 */
[----:B------:R-:W2:Y:S01]  /*1080*/  S2R R20, SR_CTAID.Y ;  /* 0x0000000000147919 */ /* 0x000ea20000002600 */
[----:B------:R-:W-:-:S05]  /*1090*/  CS2R.32 R60, SR_CgaSize ;  /* 0x00000000003c7805 */ /* 0x000fca0000008a00 */
[----:B------:R-:W-:-:S05]  /*10a0*/  IMAD R60, R60, -0xa0, RZ ;  /* 0xffffff603c3c7824 */ /* 0x000fca00078e02ff */
[----:B---3--:R-:W-:-:S14]  /*10b0*/  R2UR UR7, R60 ;  /* 0x000000003c0772ca */ /* 0x008fdc00000e0000 */
[----:B------:R-:W3:Y:S01]  /*10c0*/  LDCU UR7, c[0x0][UR7+0x2b4] ;  /* 0x00005680070777ac */ /* 0x000ee20008000800 */
[----:B------:R-:W-:Y:S01]  /*10d0*/  UISETP.NE.AND UP2, UPT, UR10, 0x2, UPT ;  /* 0x000000020a00788c */ /* 0x000fe2000bf45270 */
[----:B------:R-:W2:Y:S01]  /*10e0*/  LDC R9, c[0x0][0xb24] ;  /* 0x0002c900ff097b82 */ /* 0x000ea20000000800 */
[----:B------:R-:W-:-:S05]  /*10f0*/  CS2R.32 R58, SR_CgaSize ;  /* 0x00000000003a7805 */ /* 0x000fca0000008a00 */
[----:B------:R-:W-:-:S06]  /*1100*/  IMAD R58, R58, -0xa0, RZ ;  /* 0xffffff603a3a7824 */ /* 0x000fcc00078e02ff */
[----:B------:R-:W4:Y:S08]  /*1110*/  LDC R58, c[0x0][R58+0x2a4] ;  /* 0x0000a9003a3a7b82 */ /* 0x000f300000000800 */
[----:B------:R-:W4:Y:S01]  /*1120*/  LDC R26, c[0x0][0xb24] ;  /* 0x0002c900ff1a7b82 */ /* 0x000f220000000800 */
[----:B-1----:R-:W-:Y:S01]  /*1130*/  I2FP.F32.U32 R4, R11 ;  /* 0x0000000b00047245 */ /* 0x002fe20000201000 */
[----:B------:R-:W-:-:S06]  /*1140*/  IMAD.MOV.U32 R21, RZ, RZ, R11 ;  /* 0x000000ffff157224 */ /* 0x000fcc00078e000b */
[----:B------:R-:W1:Y:S01]  /*1150*/  S2UR UR36, SR_CTAID.Z ;  /* 0x00000000002479c3 */ /* 0x000e620000002700 */
[----:B--2---:R-:W-:Y:S02]  /*1160*/  ISETP.GE.AND P0, PT, R9, 0x1, PT ;  /* 0x000000010900780c */ /* 0x004fe40003f06270 */
[----:B------:R-:W-:Y:S01]  /*1170*/  I2FP.F32.U32 R2, R20 ;  /* 0x0000001400027245 */ /* 0x000fe20000201000 */
[----:B------:R-:W-:-:S04]  /*1180*/  FMUL R4, R4, UR8 ;  /* 0x0000000804047c20 */ /* 0x000fc80008400000 */
[----:B---3--:R-:W-:Y:S01]  /*1190*/  FMUL R2, R2, UR7 ;  /* 0x0000000702027c20 */ /* 0x008fe20008400000 */
[----:B------:R-:W2:Y:S01]  /*11a0*/  F2I.U32.TRUNC.NTZ R60, R4 ;  /* 0x00000004003c7305 */ /* 0x000ea2000020f000 */
[----:B------:R-:W3:Y:S07]  /*11b0*/  LDCU UR7, c[0x0][0xb30] ;  /* 0x00016600ff0777ac */ /* 0x000eee0008000800 */
[----:B------:R-:W1:Y:S01]  /*11c0*/  F2I.U32.TRUNC.NTZ R3, R2 ;  /* 0x0000000200037305 */ /* 0x000e62000020f000 */
[----:B--2---:R-:W-:-:S04]  /*11d0*/  IMAD.MOV R60, RZ, RZ, -R60 ;  /* 0x000000ffff3c7224 */ /* 0x004fc800078e0a3c */
[----:B----4-:R-:W-:Y:S01]  /*11e0*/  IMAD R60, R0, R60, R11 ;  /* 0x0000003c003c7224 */ /* 0x010fe200078e020b */
[----:B------:R-:W-:Y:S01]  /*11f0*/  PRMT R0, RZ, 0x7610, R0 ;  /* 0x00007610ff007816 */ /* 0x000fe20000000000 */
[----:B---3--:R-:W-:Y:S01]  /*1200*/  UISETP.NE.AND UP3, UPT, UR7, 0x1, UPT ;  /* 0x000000010700788c */ /* 0x008fe2000bf65270 */
[----:B-1----:R-:W-:-:S05]  /*1210*/  IADD3 R3, PT, PT, -R3, RZ, RZ ;  /* 0x000000ff03037210 */ /* 0x002fca0007ffe1ff */
[----:B------:R-:W-:Y:S01]  /*1220*/  IMAD R58, R58, R3, R20 ;  /* 0x000000033a3a7224 */ /* 0x000fe200078e0214 */
[----:B------:R-:W-:Y:S06]  /*1230*/  BRA.U UP4, `(.L_x_18) ;  /* 0x0000000104247547 */ /* 0x000fec000b800000 */
[----:B------:R-:W-:Y:S01]  /*1240*/  ISETP.NE.AND P1, PT, R58, RZ, PT ;  /* 0x000000ff3a00720c */ /* 0x000fe20003f25270 */
[----:B------:R-:W-:Y:S01]  /*1250*/  IMAD.MOV.U32 R0, RZ, RZ, 0x3 ;  /* 0x00000003ff007424 */ /* 0x000fe200078e00ff */
[C---:B------:R-:W-:Y:S02]  /*1260*/  LOP3.LUT R3, R60.reuse, 0xfffffffe, RZ, 0xc0, !PT ;  /* 0xfffffffe3c037812 */ /* 0x040fe400078ec0ff */
[----:B------:R-:W-:Y:S02]  /*1270*/  ISETP.LT.U32.OR P1, PT, R60, 0x2, !P1 ;  /* 0x000000023c00780c */ /* 0x000fe40004f21470 */
[----:B------:R-:W-:Y:S02]  /*1280*/  SHF.L.U32 R0, R0, R3, RZ ;  /* 0x0000000300007219 */ /* 0x000fe400000006ff */
[----:B------:R-:W-:Y:S02]  /*1290*/  SEL R5, RZ, 0x1, !P1 ;  /* 0x00000001ff057807 */ /* 0x000fe40004800000 */
[----:B------:R-:W-:-:S05]  /*12a0*/  SEL R2, RZ, 0x2, !P1 ;  /* 0x00000002ff027807 */ /* 0x000fca0004800000 */
[----:B------:R-:W-:-:S05]  /*12b0*/  IMAD.IADD R2, R5, 0x1, R2 ;  /* 0x0000000105027824 */ /* 0x000fca00078e0202 */
[----:B------:R-:W-:Y:S02]  /*12c0*/  PRMT R8, R2, 0x7610, R8 ;  /* 0x0000761002087816 */ /* 0x000fe40000000008 */
.L_x_18:
[----:B------:R-:W-:Y:S05]  /*12d0*/  @!P0 BRA `(.L_x_19) ;  /* 0x0000000000b88947 */ /* 0x000fea0003800000 */
[----:B------:R-:W1:Y:S01]  /*12e0*/  LDC.64 R4, c[0x0][0xb18] ;  /* 0x0002c600ff047b82 */ /* 0x000e620000000a00 */
[----:B------:R-:W-:-:S07]  /*12f0*/  ISETP.NE.AND P0, PT, R9, 0x1, PT ;  /* 0x000000010900780c */ /* 0x000fce0003f05270 */
[----:B------:R-:W2:Y:S08]  /*1300*/  LDC R14, c[0x0][0xb0c] ;  /* 0x0002c300ff0e7b82 */ /* 0x000eb00000000800 */
[----:B------:R-:W3:Y:S08]  /*1310*/  LDC R13, c[0x0][0x370] ;  /* 0x0000dc00ff0d7b82 */ /* 0x000ef00000000800 */
[----:B------:R-:W4:Y:S01]  /*1320*/  LDC R16, c[0x0][0x374] ;  /* 0x0000dd00ff107b82 */ /* 0x000f220000000800 */
[----:B-1----:R-:W-:-:S07]  /*1330*/  ISETP.NE.AND P1, PT, R4, 0x1, PT ;  /* 0x000000010400780c */ /* 0x002fce0003f25270 */
[----:B------:R-:W3:Y:S01]  /*1340*/  LDC.64 R6, c[0x0][0xb10] ;  /* 0x0002c400ff067b82 */ /* 0x000ee20000000a00 */
[----:B--2---:R-:W-:-:S07]  /*1350*/  ISETP.NE.AND P2, PT, R14, 0x1, PT ;  /* 0x000000010e00780c */ /* 0x004fce0003f45270 */
[----:B------:R-:W1:Y:S08]  /*1360*/  LDC R12, c[0x0][0xb20] ;  /* 0x0002c800ff0c7b82 */ /* 0x000e700000000800 */
[----:B------:R-:W2:Y:S01]  /*1370*/  LDC.64 R2, c[0x0][0xb28] ;  /* 0x0002ca00ff027b82 */ /* 0x000ea20000000a00 */
[----:B----4-:R-:W-:-:S04]  /*1380*/  IMAD.HI.U32 R15, R16, R5, RZ ;  /* 0x00000005100f7227 */ /* 0x010fc800078e00ff */
[----:B------:R-:W-:-:S04]  /*1390*/  IMAD.HI.U32 R5, R20, R5, RZ ;  /* 0x0000000514057227 */ /* 0x000fc800078e00ff */
[----:B---3--:R-:W-:-:S04]  /*13a0*/  IMAD.HI.U32 R18, R13, R6, RZ ;  /* 0x000000060d127227 */ /* 0x008fc800078e00ff */
[C---:B------:R-:W-:Y:S01]  /*13b0*/  IMAD.HI.U32 R22, R11.reuse, R6, RZ ;  /* 0x000000060b167227 */ /* 0x040fe200078e00ff */
[-C--:B------:R-:W-:Y:S02]  /*13c0*/  @P2 SHF.R.U32.HI R13, RZ, R7.reuse, R18 ;  /* 0x00000007ff0d2219 */ /* 0x080fe40000011612 */
[-C--:B-1----:R-:W-:Y:S02]  /*13d0*/  @P1 SHF.R.U32.HI R16, RZ, R12.reuse, R15 ;  /* 0x0000000cff101219 */ /* 0x082fe4000001160f */
[----:B------:R-:W-:Y:S02]  /*13e0*/  SHF.R.U32.HI R5, RZ, R12, R5 ;  /* 0x0000000cff057219 */ /* 0x000fe40000011605 */
[----:B------:R-:W-:Y:S02]  /*13f0*/  SHF.R.U32.HI R22, RZ, R7, R22 ;  /* 0x00000007ff167219 */ /* 0x000fe40000011616 */
[----:B------:R-:W-:Y:S01]  /*1400*/  SEL R5, R20, R5, !P1 ;  /* 0x0000000514057207 */ /* 0x000fe20004800000 */
[----:B--2---:R-:W-:Y:S01]  /*1410*/  IMAD.HI.U32 R18, R16, R2, RZ ;  /* 0x0000000210127227 */ /* 0x004fe200078e00ff */
[----:B------:R-:W-:-:S02]  /*1420*/  SEL R21, R11, R22, !P2 ;  /* 0x000000160b157207 */ /* 0x000fc40005000000 */
[----:B------:R-:W-:Y:S01]  /*1430*/  IADD3 R7, PT, PT, -R5, RZ, RZ ;  /* 0x000000ff05077210 */ /* 0x000fe20007ffe1ff */
[----:B------:R-:W-:Y:S01]  /*1440*/  IMAD.HI.U32 R6, R13, R2, RZ ;  /* 0x000000020d067227 */ /* 0x000fe200078e00ff */
[----:B------:R-:W-:-:S03]  /*1450*/  @P0 SHF.R.U32.HI R16, RZ, R3, R18 ;  /* 0x00000003ff100219 */ /* 0x000fc60000011612 */
[----:B------:R-:W-:Y:S01]  /*1460*/  IMAD R7, R4, R7, R20 ;  /* 0x0000000704077224 */ /* 0x000fe200078e0214 */
[----:B------:R-:W-:Y:S01]  /*1470*/  @P0 SHF.R.U32.HI R13, RZ, R3, R6 ;  /* 0x00000003ff0d0219 */ /* 0x000fe20000011606 */
[----:B------:R-:W-:-:S04]  /*1480*/  IMAD R16, R16, R9, RZ ;  /* 0x0000000910107224 */ /* 0x000fc800078e02ff */
[----:B------:R-:W-:Y:S01]  /*1490*/  IMAD R6, R13, R9, RZ ;  /* 0x000000090d067224 */ /* 0x000fe200078e02ff */
[----:B------:R-:W-:-:S04]  /*14a0*/  ISETP.GE.AND P1, PT, R5, R16, PT ;  /* 0x000000100500720c */ /* 0x000fc80003f26270 */
[----:B------:R-:W-:Y:S01]  /*14b0*/  ISETP.GE.OR P1, PT, R21, R6, P1 ;  /* 0x000000061500720c */ /* 0x000fe20000f26670 */
[----:B------:R-:W-:-:S05]  /*14c0*/  IMAD.HI.U32 R6, R5, R2, RZ ;  /* 0x0000000205067227 */ /* 0x000fca00078e00ff */
[----:B------:R-:W-:-:S04]  /*14d0*/  SHF.R.U32.HI R6, RZ, R3, R6 ;  /* 0x00000003ff067219 */ /* 0x000fc80000011606 */
[----:B------:R-:W-:-:S03]  /*14e0*/  SEL R6, R5, R6, !P0 ;  /* 0x0000000605067207 */ /* 0x000fc60004000000 */
[----:B------:R-:W-:Y:S01]  /*14f0*/  @!P1 IMAD.HI.U32 R12, R21, R2, RZ ;  /* 0x00000002150c9227 */ /* 0x000fe200078e00ff */
[----:B------:R-:W-:-:S04]  /*1500*/  IADD3 R2, PT, PT, -R6, RZ, RZ ;  /* 0x000000ff06027210 */ /* 0x000fc80007ffe1ff */
[----:B------:R-:W-:Y:S01]  /*1510*/  @!P1 SHF.R.U32.HI R12, RZ, R3, R12 ;  /* 0x00000003ff0c9219 */ /* 0x000fe2000001160c */
[----:B------:R-:W-:-:S03]  /*1520*/  IMAD R2, R9, R2, R5 ;  /* 0x0000000209027224 */ /* 0x000fc600078e0205 */
[----:B------:R-:W-:-:S05]  /*1530*/  @!P1 SEL R3, R21, R12, !P0 ;  /* 0x0000000c15039207 */ /* 0x000fca0004000000 */
[--C-:B------:R-:W-:Y:S02]  /*1540*/  @!P1 IMAD.IADD R6, R6, 0x1, -R3.reuse ;  /* 0x0000000106069824 */ /* 0x100fe400078e0a03 */
[----:B------:R-:W-:Y:S01]  /*1550*/  @!P1 IMAD R3, R2, R13, R3 ;  /* 0x0000000d02039224 */ /* 0x000fe200078e0203 */
[----:B------:R-:W-:Y:S01]  /*1560*/  IADD3 R2, PT, PT, -R21, RZ, RZ ;  /* 0x000000ff15027210 */ /* 0x000fe20007ffe1ff */
[----:B------:R-:W-:Y:S02]  /*1570*/  @!P1 IMAD R5, R6, R9, R21 ;  /* 0x0000000906059224 */ /* 0x000fe400078e0215 */
[----:B------:R-:W-:Y:S02]  /*1580*/  @!P1 IMAD.MOV.U32 R21, RZ, RZ, R3 ;  /* 0x000000ffff159224 */ /* 0x000fe400078e0003 */
[----:B------:R-:W-:Y:S02]  /*1590*/  IMAD R2, R14, R2, R11 ;  /* 0x000000020e027224 */ /* 0x000fe400078e020b */
[----:B------:R-:W-:-:S02]  /*15a0*/  IMAD R20, R5, R4, R7 ;  /* 0x0000000405147224 */ /* 0x000fc400078e0207 */
[----:B------:R-:W-:Y:S02]  /*15b0*/  IMAD R21, R21, R14, R2 ;  /* 0x0000000e15157224 */ /* 0x000fe400078e0202 */
.L_x_19:
[----:B------:R-:W-:Y:S05]  /*15c0*/  BRA.U UP3, `(.L_x_20) ;  /* 0x0000000103407547 */ /* 0x000fea000b800000 */
[----:B------:R-:W1:Y:S08]  /*15d0*/  LDC.64 R4, c[0x0][0xb10] ;  /* 0x0002c400ff047b82 */ /* 0x000e700000000a00 */
[----:B------:R-:W2:Y:S08]  /*15e0*/  LDC.64 R2, c[0x0][0xb18] ;  /* 0x0002c600ff027b82 */ /* 0x000eb00000000a00 */
[----:B------:R-:W3:Y:S08]  /*15f0*/  LDC R6, c[0x0][0xb20] ;  /* 0x0002c800ff067b82 */ /* 0x000ef00000000800 */
[----:B------:R-:W4:Y:S01]  /*1600*/  LDC R12, c[0x0][0xb0c] ;  /* 0x0002c300ff0c7b82 */ /* 0x000f220000000800 */
[----:B-1----:R-:W-:-:S05]  /*1610*/  IMAD.HI.U32 R4, R21, R4, RZ ;  /* 0x0000000415047227 */ /* 0x002fca00078e00ff */
[----:B------:R-:W-:Y:S01]  /*1620*/  SHF.R.U32.HI R4, RZ, R5, R4 ;  /* 0x00000005ff047219 */ /* 0x000fe20000011604 */
[----:B--2---:R-:W-:Y:S01]  /*1630*/  IMAD.HI.U32 R3, R20, R3, RZ ;  /* 0x0000000314037227 */ /* 0x004fe200078e00ff */
[----:B------:R-:W-:-:S04]  /*1640*/  ISETP.NE.AND P0, PT, R2, 0x1, PT ;  /* 0x000000010200780c */ /* 0x000fc80003f05270 */
[----:B---3--:R-:W-:-:S04]  /*1650*/  SHF.R.U32.HI R3, RZ, R6, R3 ;  /* 0x00000006ff037219 */ /* 0x008fc80000011603 */
[----:B------:R-:W-:Y:S02]  /*1660*/  SEL R3, R20, R3, !P0 ;  /* 0x0000000314037207 */ /* 0x000fe40004000000 */
[----:B----4-:R-:W-:-:S04]  /*1670*/  ISETP.NE.AND P1, PT, R12, 0x1, PT ;  /* 0x000000010c00780c */ /* 0x010fc80003f25270 */
[----:B------:R-:W-:-:S05]  /*1680*/  SEL R6, R21, R4, !P1 ;  /* 0x0000000415067207 */ /* 0x000fca0004800000 */
[----:B------:R-:W-:Y:S02]  /*1690*/  IMAD.IADD R4, R3, 0x1, -R6 ;  /* 0x0000000103047824 */ /* 0x000fe400078e0a06 */
[----:B------:R-:W-:Y:S02]  /*16a0*/  IMAD.IADD R3, R6, 0x1, -R3 ;  /* 0x0000000106037824 */ /* 0x000fe400078e0a03 */
[----:B------:R-:W-:Y:S02]  /*16b0*/  IMAD R21, R4, R12, R21 ;  /* 0x0000000c04157224 */ /* 0x000fe400078e0215 */
[----:B------:R-:W-:Y:S02]  /*16c0*/  IMAD R20, R3, R2, R20 ;  /* 0x0000000203147224 */ /* 0x000fe400078e0214 */
.L_x_20:
[----:B------:R-:W-:Y:S05]  /*16d0*/  BRA.U !UP1, `(.L_x_21) ;  /* 0x00000001090c7547 */ /* 0x000fea000b800000 */
[----:B------:R-:W-:Y:S01]  /*16e0*/  UCGABAR_WAIT ;  /* 0x0000000000007dc7 */ /* 0x000fe20008000000 */
[----:B------:R-:W-:Y:S01]  /*16f0*/  CCTL.IVALL ;  /* 0x00000000ff00798f */ /* 0x000fe20002000000 */
[----:B------:R-:W-:Y:S05]  /*1700*/  BRA `(.L_x_22) ;  /* 0x0000000000047947 */ /* 0x000fea0003800000 */
.L_x_21:
[----:B------:R-:W-:Y:S06]  /*1710*/  BAR.SYNC.DEFER_BLOCKING 0x0 ;  /* 0x0000000000007b1d */ /* 0x000fec0000010000 */
.L_x_22:
[----:B------:R-:W-:Y:S05]  /*1720*/  BRA.U UP2, `(.L_x_23) ;  /* 0x00000019028c7547 */ /* 0x000fea000b800000 */
[----:B------:R-:W1:Y:S01]  /*1730*/  LDCU UR4, c[0x0][0x38c] ;  /* 0x00007180ff0477ac */ /* 0x000e620008000800 */
[----:B------:R-:W2:Y:S01]  /*1740*/  LDC R9, c[0x0][0x370] ;  /* 0x0000dc00ff097b82 */ /* 0x000ea20000000800 */
[C---:B------:R-:W-:Y:S01]  /*1750*/  IMAD.SHL.U32 R17, R11.reuse, 0x20, RZ ;  /* 0x000000200b117824 */ /* 0x040fe200078e00ff */
[----:B------:R-:W-:Y:S01]  /*1760*/  PLOP3.LUT P1, PT, PT, PT, UP5, 0x80, 0x8 ;  /* 0x000000000008781c */ /* 0x000fe20003f2f058 */
[----:B------:R-:W-:Y:S01]  /*1770*/  HFMA2 R15, -RZ, RZ, 0, 5.9604644775390625e-08 ;  /* 0x00000001ff0f7431 */ /* 0x000fe200000001ff */
[----:B------:R-:W-:Y:S01]  /*1780*/  UISETP.NE.AND UP1, UPT, UR10, URZ, UPT ;  /* 0x000000ff0a00728c */ /* 0x000fe2000bf25270 */
[----:B------:R-:W-:Y:S01]  /*1790*/  HFMA2 R12, -RZ, RZ, 0, 0 ;  /* 0x00000000ff0c7431 */ /* 0x000fe200000001ff */
[----:B------:R-:W-:Y:S01]  /*17a0*/  ISETP.NE.AND P4, PT, R10, RZ, P5 ;  /* 0x000000ff0a00720c */ /* 0x000fe20002f85270 */
[----:B------:R-:W-:Y:S01]  /*17b0*/  IMAD.SHL.U32 R16, R11, 0x40, RZ ;  /* 0x000000400b107824 */ /* 0x000fe200078e00ff */
[----:B------:R-:W3:Y:S01]  /*17c0*/  LDC R0, c[0x0][0x374] ;  /* 0x0000dd00ff007b82 */ /* 0x000ee20000000800 */
[----:B------:R-:W-:Y:S01]  /*17d0*/  PLOP3.LUT P1, PT, P1, PT, PT, 0x8, 0x80 ;  /* 0x000000000080781c */ /* 0x000fe20000f2e170 */
[----:B------:R-:W-:Y:S01]  /*17e0*/  IMAD.MOV.U32 R14, RZ, RZ, RZ ;  /* 0x000000ffff0e7224 */ /* 0x000fe200078e00ff */
[----:B------:R-:W-:Y:S01]  /*17f0*/  MOV R8, 0x1 ;  /* 0x0000000100087802 */ /* 0x000fe20000000f00 */
[----:B------:R-:W-:Y:S01]  /*1800*/  IMAD.MOV.U32 R10, RZ, RZ, RZ ;  /* 0x000000ffff0a7224 */ /* 0x000fe200078e00ff */
[----:B------:R-:W-:Y:S01]  /*1810*/  LOP3.LUT R17, R17, 0x20, RZ, 0xc0, !PT ;  /* 0x0000002011117812 */ /* 0x000fe200078ec0ff */
[----:B------:R-:W4:Y:S01]  /*1820*/  LDCU.64 UR14, c[0x0][0x348] ;  /* 0x00006900ff0e77ac */ /* 0x000f220008000a00 */
[----:B-1----:R-:W-:-:S02]  /*1830*/  UIADD3 UR5, UPT, UPT, UR4, 0x3f, URZ ;  /* 0x0000003f04057890 */ /* 0x002fc4000fffe0ff */
[----:B------:R-:W-:Y:S02]  /*1840*/  USEL UR22, UR6, 0x2, UP1 ;  /* 0x0000000206167887 */ /* 0x000fe40008800000 */
[----:B------:R-:W-:Y:S01]  /*1850*/  USHF.R.S32.HI UR7, URZ, 0x1f, UR5 ;  /* 0x0000001fff077899 */ /* 0x000fe20008011405 */
[----:B------:R-:W-:-:S03]  /*1860*/  UMOV UR23, URZ ;  /* 0x000000ff00177c82 */ /* 0x000fc60008000000 */
[----:B------:R-:W-:Y:S02]  /*1870*/  ULEA.HI UR7, UR7, UR5, URZ, 0x6 ;  /* 0x0000000507077291 */ /* 0x000fe4000f8f30ff */
[----:B------:R-:W-:Y:S02]  /*1880*/  UIADD3 UR5, UPT, UPT, UR4, -0x1, URZ ;  /* 0xffffffff04057890 */ /* 0x000fe4000fffe0ff */
[----:B------:R-:W-:Y:S02]  /*1890*/  USHF.R.S32.HI UR7, URZ, 0x6, UR7 ;  /* 0x00000006ff077899 */ /* 0x000fe40008011407 */
[----:B------:R-:W-:Y:S02]  /*18a0*/  UISETP.GE.U32.AND UP2, UPT, UR5, -0x7f, UPT ;  /* 0xffffff810500788c */ /* 0x000fe4000bf46070 */
[----:B------:R-:W-:Y:S02]  /*18b0*/  UISETP.LT.U32.AND UP0, UPT, UR7, 0x11, UPT ;  /* 0x000000110700788c */ /* 0x000fe4000bf01070 */
[----:B------:R-:W-:-:S02]  /*18c0*/  UIADD3 UR4, UPT, UPT, UR4, 0x7e, URZ ;  /* 0x0000007e04047890 */ /* 0x000fc4000fffe0ff */
[----:B------:R-:W-:-:S04]  /*18d0*/  USEL UR5, UR7, 0x11, UP0 ;  /* 0x0000001107057887 */ /* 0x000fc80008000000 */
[----:B------:R-:W-:Y:S02]  /*18e0*/  UIADD3 UR21, UPT, UPT, UR5, -0x1, URZ ;  /* 0xffffffff05157890 */ /* 0x000fe4000fffe0ff */
[----:B------:R-:W-:Y:S02]  /*18f0*/  @UP2 UIADD3 UR21, UPT, UPT, UR5, URZ, URZ ;  /* 0x000000ff05152290 */ /* 0x000fe4000fffe0ff */
[----:B------:R-:W-:Y:S02]  /*1900*/  UIADD3 UR24, UPT, UPT, UR7, -UR5, URZ ;  /* 0x8000000507187290 */ /* 0x000fe4000fffe0ff */
[----:B------:R-:W-:Y:S02]  /*1910*/  UIADD3 UR13, UPT, UPT, UR21, 0x1, URZ ;  /* 0x00000001150d7890 */ /* 0x000fe4000fffe0ff */
[----:B--2-4-:R-:W-:-:S12]  /*1920*/  UIADD3 UR21, UPT, UPT, -UR21, URZ, URZ ;  /* 0x000000ff15157290 */ /* 0x014fd8000fffe1ff */
.L_x_43:
[----:B------:R-:W-:Y:S01]  /*1930*/  UISETP.NE.AND UP0, UPT, UR37, URZ, UPT ;  /* 0x000000ff2500728c */ /* 0x000fe2000bf05270 */
[----:B------:R-:W1:Y:S08]  /*1940*/  S2UR UR37, SR_CgaCtaId ;  /* 0x00000000002579c3 */ /* 0x000e700000008800 */
[----:B------:R-:W-:Y:S05]  /*1950*/  BRA.U UP0, `(.L_x_24) ;  /* 0x0000000100347547 */ /* 0x000fea000b800000 */
[----:B------:R-:W2:Y:S01]  /*1960*/  S2R R2, SR_CgaCtaId ;  /* 0x0000000000027919 */ /* 0x000ea20000008800 */
[----:B------:R-:W-:-:S04]  /*1970*/  MOV R3, 0x400 ;  /* 0x0000040000037802 */ /* 0x000fc80000000f00 */
[----:B--2---:R-:W-:Y:S02]  /*1980*/  LEA R3, R2, R3, 0x18 ;  /* 0x0000000302037211 */ /* 0x004fe400078ec0ff */
[----:B------:R-:W-:-:S03]  /*1990*/  SHF.L.U32 R2, R8, 0x1f, RZ ;  /* 0x0000001f08027819 */ /* 0x000fc600000006ff */
[----:B------:R-:W-:-:S04]  /*19a0*/  IMAD R3, R10, 0x8, R3 ;  /* 0x000000080a037824 */ /* 0x000fc800078e0203 */
[----:B------:R-:W2:Y:S02]  /*19b0*/  SYNCS.PHASECHK.TRANS64.TRYWAIT P0, [R3+URZ+0x1c0], R2 ;  /* 0x0001c002030075a7 */ /* 0x000ea400080011ff */
[----:B--2---:R-:W-:Y:S05]  /*19c0*/  @!P0 BRA `(.L_x_25) ;  /* 0x0000006400588947 */ /* 0x004fea0003800000 */
.L_x_147:
[----:B------:R-:W-:Y:S01]  /*19d0*/  VIADD R10, R10, 0x1 ;  /* 0x000000010a0a7836 */ /* 0x000fe20000000000 */
[----:B------:R2:W-:Y:S04]  /*19e0*/  SYNCS.ARRIVE.TRANS64.A1T0 RZ, [R3+URZ+0x1b0], RZ ;  /* 0x0001b0ff03ff79a7 */ /* 0x0005e800081000ff */
[----:B------:R-:W-:-:S04]  /*19f0*/  ISETP.NE.AND P0, PT, R10, 0x2, PT ;  /* 0x000000020a00780c */ /* 0x000fc80003f05270 */
[----:B------:R-:W-:Y:S02]  /*1a00*/  SEL R10, R10, RZ, P0 ;  /* 0x000000ff0a0a7207 */ /* 0x000fe40000000000 */
[----:B--2---:R-:W-:-:S04]  /*1a10*/  SEL R3, RZ, 0x1, P0 ;  /* 0x00000001ff037807 */ /* 0x004fc80000000000 */
[----:B------:R-:W-:-:S07]  /*1a20*/  LOP3.LUT R8, R8, R3, RZ, 0x3c, !PT ;  /* 0x0000000308087212 */ /* 0x000fce00078e3cff */
.L_x_24:
[----:B------:R-:W-:Y:S01]  /*1a30*/  UMOV UR6, 0x400 ;  /* 0x0000040000067882 */ /* 0x000fe20000000000 */
[----:B------:R-:W-:Y:S01]  /*1a40*/  LEA.HI R3, R21, R21, RZ, 0x1 ;  /* 0x0000001515037211 */ /* 0x000fe200078f08ff */
[----:B-1----:R-:W-:Y:S01]  /*1a50*/  ULEA UR6, UR37, UR6, 0x18 ;  /* 0x0000000625067291 */ /* 0x002fe2000f8ec0ff */
[----:B------:R-:W-:Y:S01]  /*1a60*/  SHF.L.U32 R2, R15, 0x1f, RZ ;  /* 0x0000001f0f027819 */ /* 0x000fe200000006ff */
[----:B------:R-:W-:Y:S01]  /*1a70*/  UISETP.GE.U32.AND UP0, UPT, UR4, 0x7f, UPT ;  /* 0x0000007f0400788c */ /* 0x000fe2000bf06070 */
[----:B------:R-:W-:Y:S01]  /*1a80*/  R2UR UR35, R16 ;  /* 0x00000000102372ca */ /* 0x000fe200000e0000 */
[----:B------:R-:W-:Y:S01]  /*1a90*/  ULEA UR8, UR23, UR6, 0x3 ;  /* 0x0000000617087291 */ /* 0x000fe2000f8e18ff */
[----:B------:R-:W-:Y:S01]  /*1aa0*/  IMAD.SHL.U32 R3, R3, 0x40, RZ ;  /* 0x0000004003037824 */ /* 0x000fe200078e00ff */
[----:B------:R-:W-:Y:S01]  /*1ab0*/  R2UR UR11, R17 ;  /* 0x00000000110b72ca */ /* 0x000fe200000e0000 */
[----:B------:R-:W-:-:S03]  /*1ac0*/  UMOV UR25, URZ ;  /* 0x000000ff00197c82 */ /* 0x000fc60008000000 */
[----:B------:R-:W-:-:S03]  /*1ad0*/  LOP3.LUT R3, R3, 0xffffff80, RZ, 0xc0, !PT ;  /* 0xffffff8003037812 */ /* 0x000fc600078ec0ff */
[----:B------:R1:W2:Y:S01]  /*1ae0*/  SYNCS.PHASECHK.TRANS64.TRYWAIT P0, [UR8+0x88], R2 ;  /* 0x00008802ff0075a7 */ /* 0x0002a20008001108 */
[----:B------:R-:W-:Y:S02]  /*1af0*/  R2UR UR9, R3 ;  /* 0x00000000030972ca */ /* 0x000fe400000e0000 */
[----:B------:R-:W-:-:S11]  /*1b00*/  R2UR UR8, R20 ;  /* 0x00000000140872ca */ /* 0x000fd600000e0000 */
[----:B------:R-:W-:Y:S02]  /*1b10*/  ULOP3.LUT UR35, UR9, 0x40, UR35, 0xf8, !UPT ;  /* 0x0000004009237892 */ /* 0x000fe4000f8ef823 */
[----:B------:R-:W-:Y:S01]  /*1b20*/  ULEA UR11, UR8, UR11, 0x6 ;  /* 0x0000000b080b7291 */ /* 0x000fe2000f8e30ff */
[----:B------:R-:W-:Y:S11]  /*1b30*/  BRA.U !UP0, `(.L_x_26) ;  /* 0x0000000108c07547 */ /* 0x000ff6000b800000 */
[----:B------:R-:W-:Y:S01]  /*1b40*/  UMOV UR16, UR21 ;  /* 0x0000001500107c82 */ /* 0x000fe20008000000 */
[----:B------:R-:W-:Y:S01]  /*1b50*/  UMOV UR17, UR23 ;  /* 0x0000001700117c82 */ /* 0x000fe20008000000 */
[----:B------:R-:W-:-:S05]  /*1b60*/  UMOV UR34, URZ ;  /* 0x000000ff00227c82 */ /* 0x000fca0008000000 */
.L_x_32:
[----:B------:R-:W-:Y:S01]  /*1b70*/  ULEA UR33, UR17, UR6, 0x3 ;  /* 0x0000000611217291 */ /* 0x000fe2000f8e18ff */
[----:B------:R-:W-:Y:S01]  /*1b80*/  @P5 MOV R3, 0x6000 ;  /* 0x0000600000035802 */ /* 0x000fe20000000f00 */
[----:B-12-4-:R-:W-:Y:S10]  /*1b90*/  @P0 BRA `(.L_x_27) ;  /* 0x00000000000c0947 */ /* 0x016ff40003800000 */
[----:B------:R-:W-:-:S04]  /*1ba0*/  SHF.L.U32 R5, R15, 0x1f, RZ ;  /* 0x0000001f0f057819 */ /* 0x000fc800000006ff */
[----:B------:R-:W2:Y:S02]  /*1bb0*/  SYNCS.PHASECHK.TRANS64.TRYWAIT P0, [UR33+0x88], R5 ;  /* 0x00008805ff0075a7 */ /* 0x000ea40008001121 */
[----:B--2---:R-:W-:Y:S05]  /*1bc0*/  @!P0 BRA `(.L_x_28) ;  /* 0x0000006000ec8947 */ /* 0x004fea0003800000 */
.L_x_27:
[----:B------:R2:W-:Y:S01]  /*1bd0*/  @P5 SYNCS.ARRIVE.TRANS64 RZ, [UR33], R3 ;  /* 0x00000003ffff59a7 */ /* 0x0005e20008000021 */
[----:B------:R-:W-:Y:S02]  /*1be0*/  ULOP3.LUT UR8, UR22, 0x2, URZ, 0xfc, !UPT ;  /* 0x0000000216087892 */ /* 0x000fe4000f8efcff */
[----:B------:R-:W-:Y:S02]  /*1bf0*/  UIADD3 UR16, UPT, UPT, UR16, 0x1, URZ ;  /* 0x0000000110107890 */ /* 0x000fe4000fffe0ff */
[----:B------:R-:W-:Y:S02]  /*1c00*/  UISETP.NE.AND UP0, UPT, UR8, 0x2, UPT ;  /* 0x000000020800788c */ /* 0x000fe4000bf05270 */
[----:B------:R-:W-:-:S07]  /*1c10*/  UISETP.NE.AND UP2, UPT, UR16, 0x1, UPT ;  /* 0x000000011000788c */ /* 0x000fce000bf45270 */
[----:B------:R-:W-:Y:S05]  /*1c20*/  BRA.U UP0, `(.L_x_29) ;  /* 0x0000000100047547 */ /* 0x000fea000b800000 */
[----:B------:R-:W-:Y:S05]  /*1c30*/  BPT.TRAP 0x1 ;  /* 0x000000040000795c */ /* 0x000fea0000300000 */
.L_x_29:
[----:B------:R-:W-:Y:S04]  /*1c40*/  BSSY.RECONVERGENT B0, `(.L_x_30) ;  /* 0x0000003000007945 */ /* 0x000fe80003800200 */
[----:B------:R-:W-:Y:S05]  /*1c50*/  @!P4 BRA `(.L_x_31) ;  /* 0x000000000004c947 */ /* 0x000fea0003800000 */
[----:B------:R-:W-:Y:S05]  /*1c60*/  BPT.TRAP 0x1 ;  /* 0x000000040000795c */ /* 0x000fea0000300000 */
.L_x_31:
[----:B------:R-:W-:Y:S05]  /*1c70*/  BSYNC.RECONVERGENT B0 ;  /* 0x0000000000007941 */ /* 0x000fea0003800200 */
.L_x_30:
[----:B------:R-:W-:Y:S02]  /*1c80*/  UIADD3 UR23, UPT, UPT, UR17, 0x1, URZ ;  /* 0x0000000111177890 */ /* 0x000fe4000fffe0ff */
[----:B------:R-:W-:Y:S02]  /*1c90*/  ULEA UR32, UR17, UR6, 0xd ;  /* 0x0000000611207291 */ /* 0x000fe4000f8e68ff */
[----:B------:R-:W-:Y:S02]  /*1ca0*/  UISETP.NE.AND UP0, UPT, UR23, 0x11, UPT ;  /* 0x000000111700788c */ /* 0x000fe4000bf05270 */
[----:B------:R-:W-:Y:S02]  /*1cb0*/  UIADD3 UR28, UP1, UPT, UR14, 0x80, URZ ;  /* 0x000000800e1c7890 */ /* 0x000fe4000ff3e0ff */
[----:B------:R-:W-:Y:S02]  /*1cc0*/  USEL UR9, URZ, 0x1, UP0 ;  /* 0x00000001ff097887 */ /* 0x000fe40008000000 */
[----:B------:R-:W-:-:S02]  /*1cd0*/  USEL UR23, UR23, URZ, UP0 ;  /* 0x000000ff17177287 */ /* 0x000fc40008000000 */
[----:B------:R-:W-:Y:S02]  /*1ce0*/  UIADD3 UR26, UP0, UPT, UR14, 0x180, URZ ;  /* 0x000001800e1a7890 */ /* 0x000fe4000ff1e0ff */
[----:B------:R-:W-:Y:S01]  /*1cf0*/  ULEA UR8, UR23, UR6, 0x3 ;  /* 0x0000000617087291 */ /* 0x000fe2000f8e18ff */
[----:B------:R-:W-:Y:S01]  /*1d00*/  LOP3.LUT R15, R15, UR9, RZ, 0x3c, !PT ;  /* 0x000000090f0f7c12 */ /* 0x000fe2000f8e3cff */
[----:B------:R-:W-:Y:S02]  /*1d10*/  ULOP3.LUT UR33, UR33, 0xfefffff8, URZ, 0xc0, !UPT ;  /* 0xfefffff821217892 */ /* 0x000fe4000f8ec0ff */
[----:B------:R-:W-:Y:S01]  /*1d20*/  UIADD3.X UR29, UPT, UPT, URZ, UR15, URZ, UP1, !UPT ;  /* 0x0000000fff1d7290 */ /* 0x000fe20008ffe4ff */
[----:B-1----:R-:W-:Y:S01]  /*1d30*/  SHF.L.U32 R2, R15, 0x1f, RZ ;  /* 0x0000001f0f027819 */ /* 0x002fe200000006ff */
[----:B------:R-:W-:Y:S02]  /*1d40*/  UIADD3 UR32, UPT, UPT, UR32, 0x3400, URZ ;  /* 0x0000340020207890 */ /* 0x000fe4000fffe0ff */
[----:B------:R-:W-:Y:S01]  /*1d50*/  UIADD3.X UR27, UPT, UPT, URZ, UR15, URZ, UP0, !UPT ;  /* 0x0000000fff1b7290 */ /* 0x000fe200087fe4ff */
[----:B------:R4:W1:Y:S01]  /*1d60*/  SYNCS.PHASECHK.TRANS64.TRYWAIT P0, [UR8+0x88], R2 ;  /* 0x00008802ff0075a7 */ /* 0x0008620008001108 */
[----:B------:R-:W-:Y:S01]  /*1d70*/  ULEA UR8, UR17, UR6, 0xc ;  /* 0x0000000611087291 */ /* 0x000fe2000f8e60ff */
[----:B------:R-:W-:Y:S01]  /*1d80*/  UMOV UR18, 0x0 ;  /* 0x0000000000127882 */ /* 0x000fe20000000000 */
[----:B------:R-:W-:-:S02]  /*1d90*/  UMOV UR19, 0x10000000 ;  /* 0x1000000000137882 */ /* 0x000fc40000000000 */
[----:B------:R-:W-:Y:S01]  /*1da0*/  UIADD3 UR8, UPT, UPT, UR8, 0x25400, URZ ;  /* 0x0002540008087890 */ /* 0x000fe2000fffe0ff */
[----:B------:R2:W-:Y:S01]  /*1db0*/  UTMALDG.3D.2CTA [UR32], [UR28], desc[UR18] ;  /* 0x000012201c0075b4 */ /* 0x0005e20008211000 */
[----:B------:R-:W-:Y:S01]  /*1dc0*/  UMOV UR10, UR34 ;  /* 0x00000022000a7c82 */ /* 0x000fe20008000000 */
[----:B------:R-:W-:Y:S01]  /*1dd0*/  UMOV UR12, UR36 ;  /* 0x00000024000c7c82 */ /* 0x000fe20008000000 */
[----:B------:R-:W-:Y:S01]  /*1de0*/  UMOV UR9, UR33 ;  /* 0x0000002100097c82 */ /* 0x000fe20008000000 */
[----:B------:R-:W-:Y:S01]  /*1df0*/  UMOV UR25, UR13 ;  /* 0x0000000d00197c82 */ /* 0x000fe20008000000 */
[----:B------:R-:W-:-:S03]  /*1e00*/  UMOV UR17, UR23 ;  /* 0x0000001700117c82 */ /* 0x000fc60008000000 */
[----:B------:R4:W-:Y:S01]  /*1e10*/  UTMALDG.3D.2CTA [UR8], [UR26], desc[UR18] ;  /* 0x000012081a0075b4 */ /* 0x0009e20008211000 */
[----:B--2---:R-:W-:Y:S01]  /*1e20*/  UIADD3 UR34, UPT, UPT, UR34, 0x40, URZ ;  /* 0x0000004022227890 */ /* 0x004fe2000fffe0ff */
[----:B------:R-:W-:Y:S11]  /*1e30*/  BRA.U UP2, `(.L_x_32) ;  /* 0xfffffffd024c7547 */ /* 0x000ff6000b83ffff */
.L_x_26:
[----:B----4-:R-:W-:Y:S01]  /*1e40*/  ULEA UR8, UR23, UR6, 0x3 ;  /* 0x0000000617087291 */ /* 0x010fe2000f8e18ff */
[----:B-1----:R-:W-:Y:S01]  /*1e50*/  SHF.L.U32 R2, R15, 0x1f, RZ ;  /* 0x0000001f0f027819 */ /* 0x002fe200000006ff */
[----:B------:R-:W-:Y:S01]  /*1e60*/  @!P1 SYNCS.ARRIVE.TRANS64.A1T0 RZ, [UR6+0x148], RZ ;  /* 0x000148ffffff99a7 */ /* 0x000fe20008100006 */
[----:B------:R-:W-:-:S06]  /*1e70*/  UISETP.GT.AND UP0, UPT, UR7, UR5, UPT ;  /* 0x000000050700728c */ /* 0x000fcc000bf04270 */
[----:B--2---:R1:W2:Y:S03]  /*1e80*/  SYNCS.PHASECHK.TRANS64.TRYWAIT P0, [UR8+0x88], R2 ;  /* 0x00008802ff0075a7 */ /* 0x0042a60008001108 */
[----:B------:R-:W-:Y:S05]  /*1e90*/  BRA.U !UP0, `(.L_x_33) ;  /* 0x0000000108c07547 */ /* 0x000fea000b800000 */
[----:B------:R-:W-:Y:S01]  /*1ea0*/  UIADD3 UR26, UPT, UPT, UR24, UR25, URZ ;  /* 0x00000019181a7290 */ /* 0x000fe2000fffe0ff */
[----:B------:R-:W-:-:S11]  /*1eb0*/  UMOV UR27, UR23 ;  /* 0x00000017001b7c82 */ /* 0x000fd60008000000 */
.L_x_39:
[----:B------:R-:W-:Y:S01]  /*1ec0*/  ULEA UR17, UR27, UR6, 0x3 ;  /* 0x000000061b117291 */ /* 0x000fe2000f8e18ff */
[----:B--2---:R-:W-:Y:S01]  /*1ed0*/  @P5 MOV R3, 0x6000 ;  /* 0x0000600000035802 */ /* 0x004fe20000000f00 */
[----:B-12---:R-:W-:Y:S10]  /*1ee0*/  @P0 BRA `(.L_x_34) ;  /* 0x00000000000c0947 */ /* 0x006ff40003800000 */
[----:B------:R-:W-:-:S04]  /*1ef0*/  SHF.L.U32 R5, R15, 0x1f, RZ ;  /* 0x0000001f0f057819 */ /* 0x000fc800000006ff */
[----:B------:R-:W2:Y:S02]  /*1f00*/  SYNCS.PHASECHK.TRANS64.TRYWAIT P0, [UR17+0x88], R5 ;  /* 0x00008805ff0075a7 */ /* 0x000ea40008001111 */
[----:B--2---:R-:W-:Y:S05]  /*1f10*/  @!P0 BRA `(.L_x_35) ;  /* 0x0000006000308947 */ /* 0x004fea0003800000 */
.L_x_34:
[----:B------:R2:W-:Y:S01]  /*1f20*/  @P5 SYNCS.ARRIVE.TRANS64 RZ, [UR17], R3 ;  /* 0x00000003ffff59a7 */ /* 0x0005e20008000011 */
[----:B------:R-:W-:-:S04]  /*1f30*/  ULOP3.LUT UR8, UR22, 0x2, URZ, 0xfc, !UPT ;  /* 0x0000000216087892 */ /* 0x000fc8000f8efcff */
[----:B------:R-:W-:-:S09]  /*1f40*/  UISETP.NE.AND UP0, UPT, UR8, 0x2, UPT ;  /* 0x000000020800788c */ /* 0x000fd2000bf05270 */
[----:B------:R-:W-:Y:S05]  /*1f50*/  BRA.U UP0, `(.L_x_36) ;  /* 0x0000000100047547 */ /* 0x000fea000b800000 */
[----:B------:R-:W-:Y:S05]  /*1f60*/  BPT.TRAP 0x1 ;  /* 0x000000040000795c */ /* 0x000fea0000300000 */
.L_x_36:
[----:B------:R-:W-:Y:S04]  /*1f70*/  BSSY.RECONVERGENT B0, `(.L_x_37) ;  /* 0x0000003000007945 */ /* 0x000fe80003800200 */
[----:B------:R-:W-:Y:S05]  /*1f80*/  @!P4 BRA `(.L_x_38) ;  /* 0x000000000004c947 */ /* 0x000fea0003800000 */
[----:B------:R-:W-:Y:S05]  /*1f90*/  BPT.TRAP 0x1 ;  /* 0x000000040000795c */ /* 0x000fea0000300000 */
.L_x_38:
[----:B------:R-:W-:Y:S05]  /*1fa0*/  BSYNC.RECONVERGENT B0 ;  /* 0x0000000000007941 */ /* 0x000fea0003800200 */
.L_x_37:
        /* <DEDUP_REMOVED lines=9> */
[----:B------:R-:W-:Y:S02]  /*2040*/  USHF.L.U32 UR18, UR25, 0x6, URZ ;  /* 0x0000000619127899 */ /* 0x000fe400080006ff */
[----:B------:R-:W-:Y:S01]  /*2050*/  ULOP3.LUT UR17, UR17, 0xfefffff8, URZ, 0xc0, !UPT ;  /* 0xfefffff811117892 */ /* 0x000fe2000f8ec0ff */
[----:B-1----:R-:W-:Y:S01]  /*2060*/  SHF.L.U32 R2, R15, 0x1f, RZ ;  /* 0x0000001f0f027819 */ /* 0x002fe200000006ff */
[----:B------:R-:W-:Y:S02]  /*2070*/  UIADD3 UR16, UPT, UPT, UR16, 0x3400, URZ ;  /* 0x0000340010107890 */ /* 0x000fe4000fffe0ff */
[----:B------:R-:W-:Y:S01]  /*2080*/  UIADD3.X UR33, UPT, UPT, URZ, UR15, URZ, UP1, !UPT ;  /* 0x0000000fff217290 */ /* 0x000fe20008ffe4ff */
[----:B------:R4:W1:Y:S01]  /*2090*/  SYNCS.PHASECHK.TRANS64.TRYWAIT P0, [UR8+0x88], R2 ;  /* 0x00008802ff0075a7 */ /* 0x0008620008001108 */
[----:B------:R-:W-:-:S02]  /*20a0*/  ULEA UR8, UR27, UR6, 0xc ;  /* 0x000000061b087291 */ /* 0x000fc4000f8e60ff */
[----:B------:R-:W-:Y:S02]  /*20b0*/  UIADD3.X UR31, UPT, UPT, URZ, UR15, URZ, UP0, !UPT ;  /* 0x0000000fff1f7290 */ /* 0x000fe400087fe4ff */
[----:B------:R-:W-:Y:S01]  /*20c0*/  UIADD3 UR8, UPT, UPT, UR8, 0x25400, URZ ;  /* 0x0002540008087890 */ /* 0x000fe2000fffe0ff */
[----:B------:R-:W-:Y:S01]  /*20d0*/  UMOV UR28, 0x0 ;  /* 0x00000000001c7882 */ /* 0x000fe20000000000 */
[----:B------:R-:W-:Y:S01]  /*20e0*/  UMOV UR29, 0x10000000 ;  /* 0x10000000001d7882 */ /* 0x000fe20000000000 */
[----:B------:R-:W-:Y:S01]  /*20f0*/  UMOV UR19, UR35 ;  /* 0x0000002300137c82 */ /* 0x000fe20008000000 */
[----:B------:R-:W-:Y:S01]  /*2100*/  UMOV UR20, UR36 ;  /* 0x0000002400147c82 */ /* 0x000fe20008000000 */
[----:B------:R-:W-:Y:S01]  /*2110*/  UMOV UR12, UR36 ;  /* 0x00000024000c7c82 */ /* 0x000fe20008000000 */
[----:B------:R-:W-:Y:S01]  /*2120*/  UMOV UR9, UR17 ;  /* 0x0000001100097c82 */ /* 0x000fe20008000000 */
[----:B------:R-:W-:Y:S01]  /*2130*/  UMOV UR10, UR18 ;  /* 0x00000012000a7c82 */ /* 0x000fe20008000000 */
[----:B------:R4:W-:Y:S01]  /*2140*/  UTMALDG.3D.2CTA [UR16], [UR32], desc[UR28] ;  /* 0x00001c10200075b4 */ /* 0x0009e20008211000 */
[----:B------:R-:W-:Y:S01]  /*2150*/  UIADD3 UR25, UPT, UPT, UR25, 0x1, URZ ;  /* 0x0000000119197890 */ /* 0x000fe2000fffe0ff */
[----:B------:R-:W-:-:S03]  /*2160*/  UMOV UR27, UR23 ;  /* 0x00000017001b7c82 */ /* 0x000fc60008000000 */
[----:B------:R-:W-:Y:S01]  /*2170*/  UISETP.NE.AND UP0, UPT, UR25, UR26, UPT ;  /* 0x0000001a1900728c */ /* 0x000fe2000bf05270 */
[----:B------:R4:W-:Y:S08]  /*2180*/  UTMALDG.3D.2CTA [UR8], [UR30], desc[UR28] ;  /* 0x00001c081e0075b4 */ /* 0x0009f00008211000 */
[----:B----4-:R-:W-:Y:S05]  /*2190*/  BRA.U UP0, `(.L_x_39) ;  /* 0xfffffffd00487547 */ /* 0x010fea000b83ffff */
.L_x_33:
[----:B-1----:R-:W-:Y:S01]  /*21a0*/  LEA R2, R14, UR6, 0x3 ;  /* 0x000000060e027c11 */ /* 0x002fe2000f8e18ff */
[----:B------:R-:W-:Y:S01]  /*21b0*/  NOP ;  /* 0x0000000000007918 */ /* 0x000fe20000000000 */
[----:B--2---:R-:W-:Y:S02]  /*21c0*/  SHF.L.U32 R3, R12, 0x1f, RZ ;  /* 0x0000001f0c037819 */ /* 0x004fe400000006ff */
[----:B------:R-:W-:Y:S02]  /*21d0*/  LEA R4, R14, UR6, 0x4 ;  /* 0x000000060e047c11 */ /* 0x000fe4000f8e20ff */
[----:B------:R-:W1:Y:S02]  /*21e0*/  SYNCS.PHASECHK.TRANS64.TRYWAIT P0, [R2+URZ+0x150], R3 ;  /* 0x00015003020075a7 */ /* 0x000e6400080011ff */
[----:B-1----:R-:W-:Y:S05]  /*21f0*/  @!P0 BRA `(.L_x_40) ;  /* 0x0000005c00908947 */ /* 0x002fea0003800000 */
.L_x_150:
[----:B------:R-:W2:Y:S01]  /*2200*/  LDS.128 R4, [R4+0x1e0] ;  /* 0x0001e00004047984 */ /* 0x000ea20000000c00 */
[----:B------:R-:W-:Y:S01]  /*2210*/  ISETP.GE.AND P0, PT, R26, 0x1, PT ;  /* 0x000000011a00780c */ /* 0x000fe20003f06270 */
[----:B-1----:R-:W-:Y:S01]  /*2220*/  VIADD R2, R2, 0x160 ;  /* 0x0000016002027836 */ /* 0x002fe20000000000 */
[----:B------:R-:W-:Y:S01]  /*2230*/  @!PT LDS RZ, [RZ] ;  /* 0x00000000fffff984 */ /* 0x000fe20000000800 */
[----:B------:R-:W-:Y:S01]  /*2240*/  @!PT LDS RZ, [RZ] ;  /* 0x00000000fffff984 */ /* 0x000fe20000000800 */
[----:B------:R-:W-:Y:S01]  /*2250*/  @!PT LDS RZ, [RZ] ;  /* 0x00000000fffff984 */ /* 0x000fe20000000800 */
[----:B------:R-:W-:Y:S01]  /*2260*/  @!PT LDS RZ, [RZ] ;  /* 0x00000000fffff984 */ /* 0x000fe20000000800 */
[----:B------:R1:W-:Y:S06]  /*2270*/  MEMBAR.ALL.CTA ;  /* 0x0000000000007992 */ /* 0x0003ec0000008000 */
[----:B-1----:R-:W1:Y:S01]  /*2280*/  FENCE.VIEW.ASYNC.S ;  /* 0x00000000000073c6 */ /* 0x002e620000000000 */
[----:B------:R-:W-:-:S04]  /*2290*/  PRMT R2, RZ, 0x654, R2 ;  /* 0x00000654ff027816 */ /* 0x000fc80000000002 */
[----:B-1----:R1:W-:Y:S01]  /*22a0*/  SYNCS.ARRIVE.TRANS64.RED.A1T0 RZ, [R2+URZ], RZ ;  /* 0x000000ff02ff79a7 */ /* 0x0023e200081004ff */
[----:B--2---:R-:W-:-:S13]  /*22b0*/  LOP3.LUT P2, RZ, R6, 0x1, RZ, 0xc0, !PT ;  /* 0x0000000106ff7812 */ /* 0x004fda000784c0ff */
[----:B------:R-:W-:Y:S01]  /*22c0*/  @P2 SHF.R.U32.HI R3, RZ, 0x10, R5 ;  /* 0x00000010ff032819 */ /* 0x000fe20000011605 */
[----:B------:R-:W-:Y:S01]  /*22d0*/  VOTEU.ANY UP0, P2 ;  /* 0x0000000000ff7886 */ /* 0x000fe20001000100 */
[----:B------:R-:W-:Y:S02]  /*22e0*/  @P2 MOV R13, R4 ;  /* 0x00000004000d2202 */ /* 0x000fe40000000f00 */
[----:B------:R-:W-:Y:S02]  /*22f0*/  @P2 R2UR.BROADCAST UR8, R3 ;  /* 0x00000000030822ca */ /* 0x000fe400008e0000 */
[----:B------:R-:W-:-:S11]  /*2300*/  @P2 LOP3.LUT R11, R5, 0xffff, RZ, 0xc0, !PT ;  /* 0x0000ffff050b2812 */ /* 0x000fd600078ec0ff */
[----:B------:R-:W-:Y:S01]  /*2310*/  @UP0 UMOV UR36, UR8 ;  /* 0x0000000800240c82 */ /* 0x000fe20008000000 */
[----:B-1----:R-:W-:Y:S05]  /*2320*/  @!P0 BRA `(.L_x_41) ;  /* 0x0000000000b88947 */ /* 0x002fea0003800000 */
[----:B------:R-:W3:Y:S01]  /*2330*/  LDC.64 R4, c[0x0][0xb18] ;  /* 0x0002c600ff047b82 */ /* 0x000ee20000000a00 */
[----:B------:R-:W-:-:S07]  /*2340*/  ISETP.NE.AND P3, PT, R26, 0x1, PT ;  /* 0x000000011a00780c */ /* 0x000fce0003f65270 */
[----:B------:R-:W1:Y:S08]  /*2350*/  LDC.64 R6, c[0x0][0xb10] ;  /* 0x0002c400ff067b82 */ /* 0x000e700000000a00 */
[----:B------:R-:W2:Y:S08]  /*2360*/  LDC R18, c[0x0][0xb20] ;  /* 0x0002c800ff127b82 */ /* 0x000eb00000000800 */
[----:B------:R-:W4:Y:S01]  /*2370*/  LDC R20, c[0x0][0xb0c] ;  /* 0x0002c300ff147b82 */ /* 0x000f220000000800 */
[----:B---3--:R-:W-:Y:S01]  /*2380*/  IMAD.HI.U32 R19, R0, R5, RZ ;  /* 0x0000000500137227 */ /* 0x008fe200078e00ff */
[----:B------:R-:W-:-:S03]  /*2390*/  ISETP.NE.AND P0, PT, R4, 0x1, PT ;  /* 0x000000010400780c */ /* 0x000fc60003f05270 */
[----:B------:R-:W-:-:S03]  /*23a0*/  IMAD.HI.U32 R5, R11, R5, RZ ;  /* 0x000000050b057227 */ /* 0x000fc600078e00ff */
[----:B------:R-:W3:Y:S01]  /*23b0*/  LDC.64 R2, c[0x0][0xb28] ;  /* 0x0002ca00ff027b82 */ /* 0x000ee20000000a00 */
[----:B-1----:R-:W-:-:S04]  /*23c0*/  IMAD.HI.U32 R22, R9, R6, RZ ;  /* 0x0000000609167227 */ /* 0x002fc800078e00ff */
[----:B------:R-:W-:Y:S01]  /*23d0*/  IMAD.HI.U32 R24, R13, R6, RZ ;  /* 0x000000060d187227 */ /* 0x000fe200078e00ff */
[----:B------:R-:W-:Y:S02]  /*23e0*/  SHF.R.U32.HI R22, RZ, R7, R22 ;  /* 0x00000007ff167219 */ /* 0x000fe40000011616 */
[-C--:B--2---:R-:W-:Y:S02]  /*23f0*/  SHF.R.U32.HI R19, RZ, R18.reuse, R19 ;  /* 0x00000012ff137219 */ /* 0x084fe40000011613 */
[----:B------:R-:W-:Y:S02]  /*2400*/  SHF.R.U32.HI R18, RZ, R18, R5 ;  /* 0x00000012ff127219 */ /* 0x000fe40000011605 */
[----:B------:R-:W-:Y:S02]  /*2410*/  SEL R19, R0, R19, !P0 ;  /* 0x0000001300137207 */ /* 0x000fe40004000000 */
[----:B------:R-:W-:Y:S02]  /*2420*/  SHF.R.U32.HI R24, RZ, R7, R24 ;  /* 0x00000007ff187219 */ /* 0x000fe40000011618 */
[----:B----4-:R-:W-:-:S02]  /*2430*/  ISETP.NE.AND P1, PT, R20, 0x1, PT ;  /* 0x000000011400780c */ /* 0x010fc40003f25270 */
[----:B------:R-:W-:Y:S02]  /*2440*/  SEL R5, R11, R18, !P0 ;  /* 0x000000120b057207 */ /* 0x000fe40004000000 */
[----:B------:R-:W-:Y:S02]  /*2450*/  SEL R21, R9, R22, !P1 ;  /* 0x0000001609157207 */ /* 0x000fe40004800000 */
[----:B------:R-:W-:Y:S01]  /*2460*/  SEL R7, R13, R24, !P1 ;  /* 0x000000180d077207 */ /* 0x000fe20004800000 */
[----:B---3--:R-:W-:-:S04]  /*2470*/  IMAD.HI.U32 R22, R19, R2, RZ ;  /* 0x0000000213167227 */ /* 0x008fc800078e00ff */
[----:B------:R-:W-:Y:S01]  /*2480*/  IMAD.HI.U32 R6, R21, R2, RZ ;  /* 0x0000000215067227 */ /* 0x000fe200078e00ff */
[----:B------:R-:W-:-:S04]  /*2490*/  @P3 SHF.R.U32.HI R19, RZ, R3, R22 ;  /* 0x00000003ff133219 */ /* 0x000fc80000011616 */
        /* <DEDUP_REMOVED lines=8> */
[----:B------:R-:W-:-:S04]  /*2520*/  @!P0 IMAD.HI.U32 R18, R7, R2, RZ ;  /* 0x0000000207128227 */ /* 0x000fc800078e00ff */
[----:B------:R-:W-:Y:S01]  /*2530*/  IMAD.MOV R2, RZ, RZ, -R6 ;  /* 0x000000ffff027224 */ /* 0x000fe200078e0a06 */
[----:B------:R-:W-:-:S03]  /*2540*/  @!P0 SHF.R.U32.HI R18, RZ, R3, R18 ;  /* 0x00000003ff128219 */ /* 0x000fc60000011612 */
[----:B------:R-:W-:Y:S01]  /*2550*/  IMAD R2, R26, R2, R5 ;  /* 0x000000021a027224 */ /* 0x000fe200078e0205 */
[----:B------:R-:W-:Y:S02]  /*2560*/  @!P0 SEL R3, R7, R18, !P3 ;  /* 0x0000001207038207 */ /* 0x000fe40005800000 */
[----:B------:R-:W-:-:S03]  /*2570*/  IADD3 R18, PT, PT, -R5, RZ, RZ ;  /* 0x000000ff05127210 */ /* 0x000fc60007ffe1ff */
[--C-:B------:R-:W-:Y:S02]  /*2580*/  @!P0 IMAD.IADD R6, R6, 0x1, -R3.reuse ;  /* 0x0000000106068824 */ /* 0x100fe400078e0a03 */
[----:B------:R-:W-:Y:S01]  /*2590*/  @!P0 IMAD R3, R2, R21, R3 ;  /* 0x0000001502038224 */ /* 0x000fe200078e0203 */
[----:B------:R-:W-:Y:S01]  /*25a0*/  IADD3 R2, PT, PT, -R7, RZ, RZ ;  /* 0x000000ff07027210 */ /* 0x000fe20007ffe1ff */
[----:B------:R-:W-:Y:S02]  /*25b0*/  @!P0 IMAD R5, R26, R6, R7 ;  /* 0x000000061a058224 */ /* 0x000fe400078e0207 */
[----:B------:R-:W-:Y:S02]  /*25c0*/  IMAD R11, R4, R18, R11 ;  /* 0x00000012040b7224 */ /* 0x000fe400078e020b */
[----:B------:R-:W-:Y:S02]  /*25d0*/  @!P0 IMAD.MOV.U32 R7, RZ, RZ, R3 ;  /* 0x000000ffff078224 */ /* 0x000fe400078e0003 */
[----:B------:R-:W-:-:S02]  /*25e0*/  IMAD R2, R20, R2, R13 ;  /* 0x0000000214027224 */ /* 0x000fc400078e020d */
[----:B------:R-:W-:Y:S02]  /*25f0*/  IMAD R11, R5, R4, R11 ;  /* 0x00000004050b7224 */ /* 0x000fe400078e020b */
[----:B------:R-:W-:Y:S02]  /*2600*/  IMAD R13, R7, R20, R2 ;  /* 0x00000014070d7224 */ /* 0x000fe400078e0202 */
.L_x_41:
[----:B------:R-:W1:Y:S02]  /*2610*/  LDCU UR8, c[0x0][0xb30] ;  /* 0x00016600ff0877ac */ /* 0x000e640008000800 */
[----:B-1----:R-:W-:-:S09]  /*2620*/  UISETP.NE.AND UP0, UPT, UR8, 0x1, UPT ;  /* 0x000000010800788c */ /* 0x002fd2000bf05270 */
[----:B------:R-:W-:Y:S05]  /*2630*/  BRA.U UP0, `(.L_x_42) ;  /* 0x0000000100407547 */ /* 0x000fea000b800000 */
[----:B------:R-:W1:Y:S08]  /*2640*/  LDC.64 R4, c[0x0][0xb10] ;  /* 0x0002c400ff047b82 */ /* 0x000e700000000a00 */
[----:B------:R-:W2:Y:S08]  /*2650*/  LDC.64 R2, c[0x0][0xb18] ;  /* 0x0002c600ff027b82 */ /* 0x000eb00000000a00 */
[----:B------:R-:W4:Y:S08]  /*2660*/  LDC R6, c[0x0][0xb20] ;  /* 0x0002c800ff067b82 */ /* 0x000f300000000800 */
[----:B------:R-:W3:Y:S01]  /*2670*/  LDC R18, c[0x0][0xb0c] ;  /* 0x0002c300ff127b82 */ /* 0x000ee20000000800 */
[----:B-1----:R-:W-:-:S05]  /*2680*/  IMAD.HI.U32 R4, R13, R4, RZ ;  /* 0x000000040d047227 */ /* 0x002fca00078e00ff */
[----:B------:R-:W-:Y:S01]  /*2690*/  SHF.R.U32.HI R4, RZ, R5, R4 ;  /* 0x00000005ff047219 */ /* 0x000fe20000011604 */
[----:B--2---:R-:W-:Y:S01]  /*26a0*/  IMAD.HI.U32 R3, R11, R3, RZ ;  /* 0x000000030b037227 */ /* 0x004fe200078e00ff */
[----:B------:R-:W-:-:S04]  /*26b0*/  ISETP.NE.AND P0, PT, R2, 0x1, PT ;  /* 0x000000010200780c */ /* 0x000fc80003f05270 */
[----:B----4-:R-:W-:-:S04]  /*26c0*/  SHF.R.U32.HI R6, RZ, R6, R3 ;  /* 0x00000006ff067219 */ /* 0x010fc80000011603 */
[----:B------:R-:W-:Y:S02]  /*26d0*/  SEL R3, R11, R6, !P0 ;  /* 0x000000060b037207 */ /* 0x000fe40004000000 */
[----:B---3--:R-:W-:-:S04]  /*26e0*/  ISETP.NE.AND P1, PT, R18, 0x1, PT ;  /* 0x000000011200780c */ /* 0x008fc80003f25270 */
[----:B------:R-:W-:-:S05]  /*26f0*/  SEL R4, R13, R4, !P1 ;  /* 0x000000040d047207 */ /* 0x000fca0004800000 */
[----:B------:R-:W-:Y:S02]  /*2700*/  IMAD.IADD R5, R3, 0x1, -R4 ;  /* 0x0000000103057824 */ /* 0x000fe400078e0a04 */
[----:B------:R-:W-:Y:S02]  /*2710*/  IMAD.IADD R3, R4, 0x1, -R3 ;  /* 0x0000000104037824 */ /* 0x000fe400078e0a03 */
[----:B------:R-:W-:Y:S02]  /*2720*/  IMAD R13, R5, R18, R13 ;  /* 0x00000012050d7224 */ /* 0x000fe400078e020d */
[----:B------:R-:W-:-:S07]  /*2730*/  IMAD R11, R3, R2, R11 ;  /* 0x00000002030b7224 */ /* 0x000fce00078e020b */
.L_x_42:
[----:B------:R-:W-:Y:S01]  /*2740*/  VIADD R14, R14, 0x1 ;  /* 0x000000010e0e7836 */ /* 0x000fe20000000000 */
[----:B------:R-:W-:Y:S01]  /*2750*/  PLOP3.LUT P1, PT, PT, PT, PT, 0x80, 0x8 ;  /* 0x000000000008781c */ /* 0x000fe20003f2f070 */
[----:B------:R-:W-:Y:S02]  /*2760*/  IMAD.IADD R21, R13, 0x1, R60 ;  /* 0x000000010d157824 */ /* 0x000fe400078e023c */
[----:B------:R-:W-:Y:S01]  /*2770*/  IMAD.IADD R20, R11, 0x1, R58 ;  /* 0x000000010b147824 */ /* 0x000fe200078e023a */
[----:B------:R-:W-:-:S04]  /*2780*/  ISETP.NE.AND P0, PT, R14, 0x2, PT ;  /* 0x000000020e00780c */ /* 0x000fc80003f05270 */
[----:B------:R-:W-:Y:S02]  /*2790*/  SEL R3, RZ, 0x1, P0 ;  /* 0x00000001ff037807 */ /* 0x000fe40000000000 */
[----:B------:R-:W-:Y:S02]  /*27a0*/  SEL R14, R14, RZ, P0 ;  /* 0x000000ff0e0e7207 */ /* 0x000fe40000000000 */
[----:B------:R-:W-:Y:S01]  /*27b0*/  LOP3.LUT R12, R12, R3, RZ, 0x3c, !PT ;  /* 0x000000030c0c7212 */ /* 0x000fe200078e3cff */
[----:B------:R-:W-:Y:S06]  /*27c0*/  @P2 BRA `(.L_x_43) ;  /* 0xfffffff000582947 */ /* 0x000fec000383ffff */
[----:B------:R-:W-:Y:S01]  /*27d0*/  UIADD3 UR6, UPT, UPT, UR6, 0x88, URZ ;  /* 0x0000008806067890 */ /* 0x000fe2000fffe0ff */
[----:B------:R-:W-:-:S03]  /*27e0*/  SHF.L.U32 R3, R15, 0x1f, RZ ;  /* 0x0000001f0f037819 */ /* 0x000fc600000006ff */
[----:B------:R-:W-:-:S09]  /*27f0*/  ULEA UR4, UR23, UR6, 0x3 ;  /* 0x0000000617047291 */ /* 0x000fd2000f8e18ff */
[----:B------:R-:W1:Y:S02]  /*2800*/  SYNCS.PHASECHK.TRANS64.TRYWAIT P0, [UR4], R3 ;  /* 0x00000003ff0075a7 */ /* 0x000e640008001104 */
[----:B-1----:R-:W-:Y:S05]  /*2810*/  @!P0 BRA `(.L_x_44) ;  /* 0x00000058001c8947 */ /* 0x002fea0003800000 */
.L_x_152:
[----:B------:R-:W-:-:S04]  /*2820*/  UIADD3 UR5, UPT, UPT, UR23, 0x1, URZ ;  /* 0x0000000117057890 */ /* 0x000fc8000fffe0ff */
[----:B------:R-:W-:-:S04]  /*2830*/  UISETP.NE.AND UP0, UPT, UR5, 0x11, UPT ;  /* 0x000000110500788c */ /* 0x000fc8000bf05270 */
[----:B------:R-:W-:Y:S02]  /*2840*/  USEL UR7, URZ, 0x1, UP0 ;  /* 0x00000001ff077887 */ /* 0x000fe40008000000 */
[----:B------:R-:W-:-:S04]  /*2850*/  USEL UR5, UR5, URZ, UP0 ;  /* 0x000000ff05057287 */ /* 0x000fc80008000000 */
[----:B------:R-:W-:Y:S01]  /*2860*/  ULEA UR4, UR5, UR6, 0x3 ;  /* 0x0000000605047291 */ /* 0x000fe2000f8e18ff */
[----:B------:R-:W-:-:S04]  /*2870*/  LOP3.LUT R2, R15, UR7, RZ, 0x3c, !PT ;  /* 0x000000070f027c12 */ /* 0x000fc8000f8e3cff */
[----:B-1----:R-:W-:-:S04]  /*2880*/  SHF.L.U32 R3, R2, 0x1f, RZ ;  /* 0x0000001f02037819 */ /* 0x002fc800000006ff */
[----:B------:R-:W1:Y:S02]  /*2890*/  SYNCS.PHASECHK.TRANS64.TRYWAIT P0, [UR4], R3 ;  /* 0x00000003ff0075a7 */ /* 0x000e640008001104 */
[----:B-1----:R-:W-:Y:S05]  /*28a0*/  @!P0 BRA `(.L_x_45) ;  /* 0x0000005800108947 */ /* 0x002fea0003800000 */
.L_x_154:
        /* <DEDUP_REMOVED lines=9> */
.L_x_156:
        /* <DEDUP_REMOVED lines=9> */
.L_x_158:
        /* <DEDUP_REMOVED lines=9> */
.L_x_160:
        /* <DEDUP_REMOVED lines=9> */
.L_x_162:
        /* <DEDUP_REMOVED lines=9> */
.L_x_164:
        /* <DEDUP_REMOVED lines=9> */
.L_x_166:
        /* <DEDUP_REMOVED lines=9> */
.L_x_168:
        /* <DEDUP_REMOVED lines=9> */
.L_x_170:
        /* <DEDUP_REMOVED lines=9> */
.L_x_172:
        /* <DEDUP_REMOVED lines=9> */
.L_x_174:
        /* <DEDUP_REMOVED lines=9> */
.L_x_176:
        /* <DEDUP_REMOVED lines=9> */
.L_x_178:
        /* <DEDUP_REMOVED lines=9> */
.L_x_180:
        /* <DEDUP_REMOVED lines=9> */
.L_x_182:
[----:B------:R-:W-:-:S04]  /*3090*/  UIADD3 UR5, UPT, UPT, UR5, 0x1, URZ ;  /* 0x0000000105057890 */ /* 0x000fc8000fffe0ff */
[----:B------:R-:W-:-:S04]  /*30a0*/  UISETP.NE.AND UP0, UPT, UR5, 0x11, UPT ;  /* 0x000000110500788c */ /* 0x000fc8000bf05270 */
[----:B------:R-:W-:Y:S02]  /*30b0*/  USEL UR4, URZ, 0x1, UP0 ;  /* 0x00000001ff047887 */ /* 0x000fe40008000000 */
[----:B------:R-:W-:-:S04]  /*30c0*/  USEL UR5, UR5, URZ, UP0 ;  /* 0x000000ff05057287 */ /* 0x000fc80008000000 */
[----:B------:R-:W-:Y:S01]  /*30d0*/  ULEA UR5, UR5, UR6, 0x3 ;  /* 0x0000000605057291 */ /* 0x000fe2000f8e18ff */
[----:B-1----:R-:W-:-:S04]  /*30e0*/  LOP3.LUT R3, R2, UR4, RZ, 0x3c, !PT ;  /* 0x0000000402037c12 */ /* 0x002fc8000f8e3cff */
[----:B------:R-:W-:Y:S01]  /*30f0*/  SHF.L.U32 R3, R3, 0x1f, RZ ;  /* 0x0000001f03037819 */ /* 0x000fe200000006ff */
[----:B---3--:R-:W-:-:S07]  /*3100*/  IMAD.U32 R0, RZ, RZ, UR5 ;  /* 0x00000005ff007e24 */ /* 0x008fce000f8e00ff */
.L_x_60:
[----:B-1----:R1:W2:Y:S02]  /*3110*/  SYNCS.PHASECHK.TRANS64.TRYWAIT P0, [R0+URZ], R3 ;  /* 0x00000003000075a7 */ /* 0x0022a400080011ff */
[----:B--2---:R-:W-:Y:S05]  /*3120*/  @!P0 NANOSLEEP.SYNCS 0x989680 ;  /* 0x009896800000895d */ /* 0x004fea0003900000 */
[----:B------:R-:W2:Y:S02]  /*3130*/  @!P0 SYNCS.PHASECHK.TRANS64 P0, [R0+URZ], R3 ;  /* 0x00000003000085a7 */ /* 0x000ea400080010ff */
[----:B--2---:R-:W-:Y:S05]  /*3140*/  @P0 EXIT ;  /* 0x000000000000094d */ /* 0x004fea0003800000 */
[----:B------:R-:W-:Y:S05]  /*3150*/  BRA `(.L_x_60) ;  /* 0xfffffffc00ec7947 */ /* 0x000fea000383ffff */
.L_x_23:
[----:B------:R-:W-:-:S04]  /*3160*/  UISETP.NE.AND UP1, UPT, UR37, URZ, UPT ;  /* 0x000000ff2500728c */ /* 0x000fc8000bf25270 */
[----:B------:R-:W-:-:S09]  /*3170*/  UISETP.NE.OR UP1, UPT, UR10, 0x1, UP1 ;  /* 0x000000010a00788c */ /* 0x000fd20008f25670 */
[----:B------:R-:W-:Y:S05]  /*3180*/  BRA.U UP1, `(.L_x_61) ;  /* 0x00000005014c7547 */ /* 0x000fea000b800000 */
[----:B------:R-:W-:Y:S01]  /*3190*/  HFMA2 R11, -RZ, RZ, 0, 0 ;  /* 0x00000000ff0b7431 */ /* 0x000fe200000001ff */
[----:B------:R-:W-:Y:S01]  /*31a0*/  ISETP.GE.U32.AND P2, PT, R10, 0x2, PT ;  /* 0x000000020a00780c */ /* 0x000fe20003f46070 */
[----:B------:R-:W-:Y:S01]  /*31b0*/  IMAD.MOV.U32 R12, RZ, RZ, 0x1 ;  /* 0x00000001ff0c7424 */ /* 0x000fe200078e00ff */
[----:B------:R-:W-:Y:S01]  /*31c0*/  CS2R R8, SRZ ;  /* 0x0000000000087805 */ /* 0x000fe2000001ff00 */
[----:B------:R-:W-:Y:S01]  /*31d0*/  IMAD.MOV.U32 R3, RZ, RZ, RZ ;  /* 0x000000ffff037224 */ /* 0x000fe200078e00ff */
[----:B------:R-:W-:Y:S01]  /*31e0*/  UMOV UR4, 0x400 ;  /* 0x0000040000047882 */ /* 0x000fe20000000000 */
[----:B------:R-:W-:Y:S01]  /*31f0*/  UMOV UR6, URZ ;  /* 0x000000ff00067c82 */ /* 0x000fe20008000000 */
[----:B------:R-:W-:-:S12]  /*3200*/  ULEA UR37, UR37, UR4, 0x18 ;  /* 0x0000000425257291 */ /* 0x000fd8000f8ec0ff */
.L_x_65:
[----:B------:R-:W-:Y:S02]  /*3210*/  LEA R0, R3, UR37, 0x3 ;  /* 0x0000002503007c11 */ /* 0x000fe4000f8e18ff */
[----:B------:R-:W-:-:S03]  /*3220*/  SHF.L.U32 R5, R8, 0x1f, RZ ;  /* 0x0000001f08057819 */ /* 0x000fc600000006ff */
[----:B------:R-:W-:Y:S01]  /*3230*/  VIADD R4, R0, 0x1c0 ;  /* 0x000001c000047836 */ /* 0x000fe20000000000 */
[----:B------:R-:W1:Y:S02]  /*3240*/  SYNCS.PHASECHK.TRANS64.TRYWAIT P0, [R0+URZ+0x1b0], R5 ;  /* 0x0001b005000075a7 */ /* 0x000e6400080011ff */
[----:B-1----:R-:W-:Y:S05]  /*3250*/  @!P0 BRA `(.L_x_62) ;  /* 0x00000054000c8947 */ /* 0x002fea0003800000 */
.L_x_183:
[----:B------:R-:W-:Y:S01]  /*3260*/  ULEA UR5, UR6, UR37, 0x3 ;  /* 0x0000002506057291 */ /* 0x000fe2000f8e18ff */
[----:B------:R-:W-:Y:S01]  /*3270*/  PRMT R4, RZ, 0x654, R4 ;  /* 0x00000654ff047816 */ /* 0x000fe20000000004 */
[----:B-1----:R-:W-:Y:S01]  /*3280*/  @!P2 IMAD.MOV.U32 R5, RZ, RZ, 0x10 ;  /* 0x00000010ff05a424 */ /* 0x002fe200078e00ff */
[----:B------:R-:W-:Y:S01]  /*3290*/  SHF.L.U32 R7, R12, 0x1f, RZ ;  /* 0x0000001f0c077819 */ /* 0x000fe200000006ff */
[----:B------:R-:W-:Y:S01]  /*32a0*/  UIADD3 UR4, UPT, UPT, UR5, 0x150, URZ ;  /* 0x0000015005047890 */ /* 0x000fe2000fffe0ff */
[----:B------:R1:W-:Y:S05]  /*32b0*/  SYNCS.ARRIVE.TRANS64.RED.A1T0 RZ, [R4+URZ], RZ ;  /* 0x000000ff04ff79a7 */ /* 0x0003ea00081004ff */
[----:B------:R-:W-:Y:S01]  /*32c0*/  IMAD.U32 R13, RZ, RZ, UR4 ;  /* 0x00000004ff0d7e24 */ /* 0x000fe2000f8e00ff */
[----:B------:R-:W2:Y:S04]  /*32d0*/  SYNCS.PHASECHK.TRANS64.TRYWAIT P0, [UR5+0x160], R7 ;  /* 0x00016007ff0075a7 */ /* 0x000ea80008001105 */
[----:B------:R-:W-:Y:S01]  /*32e0*/  PRMT R13, R10, 0x654, R13 ;  /* 0x000006540a0d7816 */ /* 0x000fe2000000000d */
[----:B-12---:R-:W-:Y:S06]  /*32f0*/  @!P0 BRA `(.L_x_63) ;  /* 0x0000005000f88947 */ /* 0x006fec0003800000 */
.L_x_185:
[----:B------:R-:W-:Y:S01]  /*3300*/  ULEA UR4, UR6, UR37, 0x4 ;  /* 0x0000002506047291 */ /* 0x000fe2000f8e20ff */
[----:B------:R-:W-:Y:S01]  /*3310*/  SEL R2, R13, R2, !P2 ;  /* 0x000000020d027207 */ /* 0x000fe20005000000 */
[----:B------:R-:W-:Y:S01]  /*3320*/  UIADD3 UR5, UPT, UPT, UR5, 0x150, URZ ;  /* 0x0000015005057890 */ /* 0x000fe2000fffe0ff */
[----:B-1----:R-:W-:Y:S01]  /*3330*/  LEA R0, R11, UR37, 0x3 ;  /* 0x000000250b007c11 */ /* 0x002fe2000f8e18ff */
[----:B------:R-:W-:Y:S01]  /*3340*/  UIADD3 UR4, UPT, UPT, UR4, 0x1e0, URZ ;  /* 0x000001e004047890 */ /* 0x000fe2000fffe0ff */
[----:B------:R1:W-:Y:S01]  /*3350*/  @!P2 SYNCS.ARRIVE.TRANS64.RED RZ, [R2+URZ], R5 ;  /* 0x0000000502ffa9a7 */ /* 0x0003e200080004ff */
[----:B------:R-:W-:Y:S01]  /*3360*/  UIADD3 UR6, UPT, UPT, UR6, 0x1, URZ ;  /* 0x0000000106067890 */ /* 0x000fe2000fffe0ff */
[----:B------:R-:W-:-:S03]  /*3370*/  VIADD R3, R3, 0x1 ;  /* 0x0000000103037836 */ /* 0x000fc60000000000 */
[----:B------:R-:W-:Y:S02]  /*3380*/  UISETP.NE.AND UP0, UPT, UR6, 0x2, UPT ;  /* 0x000000020600788c */ /* 0x000fe4000bf05270 */
[----:B------:R-:W-:Y:S01]  /*3390*/  ISETP.NE.AND P0, PT, R3, 0x2, PT ;  /* 0x000000020300780c */ /* 0x000fe20003f05270 */
[----:B------:R-:W-:Y:S06]  /*33a0*/  UGETNEXTWORKID.BROADCAST [UR4], [UR5] ;  /* 0x00000000040073ca */ /* 0x000fec0008000100 */
[----:B------:R-:W-:Y:S02]  /*33b0*/  USEL UR4, URZ, 0x1, UP0 ;  /* 0x00000001ff047887 */ /* 0x000fe40008000000 */
[----:B------:R-:W-:-:S04]  /*33c0*/  USEL UR6, UR6, URZ, UP0 ;  /* 0x000000ff06067287 */ /* 0x000fc80008000000 */
[----:B------:R-:W-:Y:S02]  /*33d0*/  LOP3.LUT R12, R12, UR4, RZ, 0x3c, !PT ;  /* 0x000000040c0c7c12 */ /* 0x000fe4000f8e3cff */
[----:B-1----:R-:W-:-:S04]  /*33e0*/  SHF.L.U32 R5, R9, 0x1f, RZ ;  /* 0x0000001f09057819 */ /* 0x002fc800000006ff */
[----:B------:R-:W1:Y:S02]  /*33f0*/  SYNCS.PHASECHK.TRANS64.TRYWAIT P1, [R0+URZ+0x150], R5 ;  /* 0x00015005000075a7 */ /* 0x000e6400080211ff */
[----:B-1----:R-:W-:Y:S05]  /*3400*/  @!P1 BRA `(.L_x_64) ;  /* 0x0000005000cc9947 */ /* 0x002fea0003800000 */
.L_x_186:
[----:B------:R-:W-:Y:S01]  /*3410*/  LEA R4, R11, UR37, 0x4 ;  /* 0x000000250b047c11 */ /* 0x000fe2000f8e20ff */
[----:B-1----:R-:W-:Y:S01]  /*3420*/  VIADD R0, R0, 0x160 ;  /* 0x0000016000007836 */ /* 0x002fe20000000000 */
[----:B------:R-:W-:Y:S01]  /*3430*/  SEL R3, R3, RZ, P0 ;  /* 0x000000ff03037207 */ /* 0x000fe20000000000 */
[----:B------:R-:W-:-:S03]  /*3440*/  VIADD R11, R11, 0x1 ;  /* 0x000000010b0b7836 */ /* 0x000fc60000000000 */
[----:B------:R-:W1:Y:S01]  /*3450*/  LDS.128 R4, [R4+0x1e0] ;  /* 0x0001e00004047984 */ /* 0x000e620000000c00 */
[----:B------:R-:W-:Y:S02]  /*3460*/  PRMT R0, RZ, 0x654, R0 ;  /* 0x00000654ff007816 */ /* 0x000fe40000000000 */
[C---:B------:R-:W-:Y:S01]  /*3470*/  ISETP.NE.AND P1, PT, R11.reuse, 0x2, PT ;  /* 0x000000020b00780c */ /* 0x040fe20003f25270 */
[----:B------:R-:W-:Y:S01]  /*3480*/  @!PT LDS RZ, [RZ] ;  /* 0x00000000fffff984 */ /* 0x000fe20000000800 */
[----:B------:R-:W-:Y:S01]  /*3490*/  @!PT LDS RZ, [RZ] ;  /* 0x00000000fffff984 */ /* 0x000fe20000000800 */
[----:B------:R-:W-:Y:S01]  /*34a0*/  @!PT LDS RZ, [RZ] ;  /* 0x00000000fffff984 */ /* 0x000fe20000000800 */
[----:B------:R-:W-:Y:S01]  /*34b0*/  @!PT LDS RZ, [RZ] ;  /* 0x00000000fffff984 */ /* 0x000fe20000000800 */
[----:B------:R2:W-:Y:S06]  /*34c0*/  MEMBAR.ALL.CTA ;  /* 0x0000000000007992 */ /* 0x0005ec0000008000 */
[----:B--2---:R-:W2:Y:S01]  /*34d0*/  FENCE.VIEW.ASYNC.S ;  /* 0x00000000000073c6 */ /* 0x004ea20000000000 */
[----:B------:R-:W-:Y:S01]  /*34e0*/  SEL R11, R11, RZ, P1 ;  /* 0x000000ff0b0b7207 */ /* 0x000fe20000800000 */
[----:B--2---:R2:W-:Y:S01]  /*34f0*/  SYNCS.ARRIVE.TRANS64.RED.A1T0 RZ, [R0+URZ], RZ ;  /* 0x000000ff00ff79a7 */ /* 0x0045e200081004ff */
[----:B-1----:R-:W-:-:S02]  /*3500*/  LOP3.LUT P3, RZ, R6, 0x1, RZ, 0xc0, !PT ;  /* 0x0000000106ff7812 */ /* 0x002fc4000786c0ff */
[----:B------:R-:W-:-:S04]  /*3510*/  SEL R5, RZ, 0x1, P0 ;  /* 0x00000001ff057807 */ /* 0x000fc80000000000 */
[----:B------:R-:W-:Y:S02]  /*3520*/  LOP3.LUT R8, R8, R5, RZ, 0x3c, !PT ;  /* 0x0000000508087212 */ /* 0x000fe400078e3cff */
[----:B--2---:R-:W-:-:S04]  /*3530*/  SEL R0, RZ, 0x1, P1 ;  /* 0x00000001ff007807 */ /* 0x004fc80000800000 */
[----:B------:R-:W-:Y:S01]  /*3540*/  LOP3.LUT R9, R9, R0, RZ, 0x3c, !PT ;  /* 0x0000000009097212 */ /* 0x000fe200078e3cff */
[----:B------:R-:W-:Y:S06]  /*3550*/  @P3 BRA `(.L_x_65) ;  /* 0xfffffffc002c3947 */ /* 0x000fec000383ffff */
[----:B------:R-:W-:Y:S01]  /*3560*/  ULEA UR5, UR6, UR37, 0x3 ;  /* 0x0000002506057291 */ /* 0x000fe2000f8e18ff */
[----:B------:R-:W-:-:S08]  /*3570*/  SHF.L.U32 R3, R12, 0x1f, RZ ;  /* 0x0000001f0c037819 */ /* 0x000fd000000006ff */
[----:B------:R-:W1:Y:S02]  /*3580*/  SYNCS.PHASECHK.TRANS64 P0, [UR5+0x160], R3 ;  /* 0x00016003ff0075a7 */ /* 0x000e640008001005 */
[----:B-1----:R-:W-:Y:S05]  /*3590*/  @P0 BRA `(.L_x_66) ;  /* 0x0000000000080947 */ /* 0x002fea0003800000 */
[----:B------:R-:W1:Y:S02]  /*35a0*/  SYNCS.PHASECHK.TRANS64.TRYWAIT P0, [UR5+0x160], R3 ;  /* 0x00016003ff0075a7 */ /* 0x000e640008001105 */
[----:B-1----:R-:W-:Y:S05]  /*35b0*/  @!P0 BRA `(.L_x_67) ;  /* 0x0000005000748947 */ /* 0x002fea0003800000 */
.L_x_66:
[----:B------:R-:W-:-:S04]  /*35c0*/  UIADD3 UR4, UPT, UPT, UR6, 0x1, URZ ;  /* 0x0000000106047890 */ /* 0x000fc8000fffe0ff */
[----:B------:R-:W-:-:S04]  /*35d0*/  UISETP.NE.AND UP0, UPT, UR4, 0x2, UPT ;  /* 0x000000020400788c */ /* 0x000fc8000bf05270 */
[----:B------:R-:W-:Y:S02]  /*35e0*/  USEL UR7, URZ, 0x1, UP0 ;  /* 0x00000001ff077887 */ /* 0x000fe40008000000 */
[----:B------:R-:W-:-:S04]  /*35f0*/  USEL UR4, UR4, URZ, UP0 ;  /* 0x000000ff04047287 */ /* 0x000fc80008000000 */
[----:B------:R-:W-:Y:S01]  /*3600*/  ULEA UR4, UR4, UR37, 0x3 ;  /* 0x0000002504047291 */ /* 0x000fe2000f8e18ff */
[----:B-1----:R-:W-:-:S04]  /*3610*/  LOP3.LUT R3, R12, UR7, RZ, 0x3c, !PT ;  /* 0x000000070c037c12 */ /* 0x002fc8000f8e3cff */
[----:B------:R-:W-:-:S04]  /*3620*/  SHF.L.U32 R0, R3, 0x1f, RZ ;  /* 0x0000001f03007819 */ /* 0x000fc800000006ff */
[----:B------:R-:W1:Y:S02]  /*3630*/  SYNCS.PHASECHK.TRANS64 P0, [UR4+0x160], R0 ;  /* 0x00016000ff0075a7 */ /* 0x000e640008001004 */
[----:B-1----:R-:W-:Y:S05]  /*3640*/  @P0 EXIT ;  /* 0x000000000000094d */ /* 0x002fea0003800000 */
[----:B------:R-:W-:Y:S02]  /*3650*/  SHF.L.U32 R3, R3, 0x1f, RZ ;  /* 0x0000001f03037819 */ /* 0x000fe400000006ff */
[----:B------:R-:W-:-:S07]  /*3660*/  MOV R0, UR4 ;  /* 0x0000000400007c02 */ /* 0x000fce0008000f00 */
.L_x_68:
[----:B-1----:R1:W2:Y:S02]  /*3670*/  SYNCS.PHASECHK.TRANS64.TRYWAIT P0, [R0+URZ+0x160], R3 ;  /* 0x00016003000075a7 */ /* 0x0022a400080011ff */
[----:B--2---:R-:W-:Y:S05]  /*3680*/  @!P0 NANOSLEEP.SYNCS 0x989680 ;  /* 0x009896800000895d */ /* 0x004fea0003900000 */
[----:B------:R-:W2:Y:S02]  /*3690*/  @!P0 SYNCS.PHASECHK.TRANS64 P0, [R0+URZ+0x160], R3 ;  /* 0x00016003000085a7 */ /* 0x000ea400080010ff */
[----:B--2---:R-:W-:Y:S05]  /*36a0*/  @P0 EXIT ;  /* 0x000000000000094d */ /* 0x004fea0003800000 */
[----:B------:R-:W-:Y:S05]  /*36b0*/  BRA `(.L_x_68) ;  /* 0xfffffffc00ec7947 */ /* 0x000fea000383ffff */
.L_x_61:
[----:B------:R-:W-:Y:S05]  /*36c0*/  BRA.U UP4, `(.L_x_69) ;  /* 0x0000001104d87547 */ /* 0x000fea000b800000 */
[----:B------:R-:W-:Y:S01]  /*36d0*/  UMOV UR6, 0x40 ;  /* 0x0000004000067882 */ /* 0x000fe20000000000 */
[----:B------:R-:W-:Y:S01]  /*36e0*/  NOP ;  /* 0x0000000000007918 */ /* 0x000fe20000000000 */
[----:B------:R-:W-:Y:S01]  /*36f0*/  ULEA UR6, UR37, UR6, 0x18 ;  /* 0x0000000625067291 */ /* 0x000fe2000f8ec0ff */
[----:B------:R-:W-:Y:S02]  /*3700*/  UMOV UR7, 0x400 ;  /* 0x0000040000077882 */ /* 0x000fe40000000000 */
[----:B------:R-:W-:-:S06]  /*3710*/  ULEA UR37, UR37, UR7, 0x18 ;  /* 0x0000000725257291 */ /* 0x000fcc000f8ec0ff */
[----:B------:R-:W1:Y:S02]  /*3720*/  LDS.U8 R2, [UR6+0x1c] ;  /* 0x00001c06ff027984 */ /* 0x000e640008000000 */
[----:B-1----:R-:W-:-:S13]  /*3730*/  ISETP.NE.AND P0, PT, R2, RZ, PT ;  /* 0x000000ff0200720c */ /* 0x002fda0003f05270 */
[----:B------:R-:W-:Y:S05]  /*3740*/  @P0 BRA `(.L_x_70) ;  /* 0x0000000400080947 */ /* 0x000fea0003800000 */
[----:B------:R-:W-:Y:S02]  /*3750*/  UISETP.NE.U32.AND UP0, UPT, UR5, 0x1, UPT ;  /* 0x000000010500788c */ /* 0x000fe4000bf05070 */
[----:B------:R-:W-:-:S07]  /*3760*/  UIADD3 UR8, UPT, UPT, UR6, 0x8, URZ ;  /* 0x0000000806087890 */ /* 0x000fce000fffe0ff */
[----:B------:R-:W-:Y:S05]  /*3770*/  BRA.U !UP0, `(.L_x_71) ;  /* 0x00000001089c7547 */ /* 0x000fea000b800000 */
[----:B------:R-:W-:Y:S01]  /*3780*/  ELECT P0, URZ, PT ;  /* 0x0000000000ff782f */ /* 0x000fe20003800000 */
[----:B------:R-:W-:-:S12]  /*3790*/  BSSY B0, `(.L_x_71) ;  /* 0x0000025000007945 */ /* 0x000fd80003800000 */
[----:B------:R-:W-:Y:S05]  /*37a0*/  @!P0 BRA `(.L_x_72) ;  /* 0x00000000008c8947 */ /* 0x000fea0003800000 */
[----:B------:R-:W-:-:S05]  /*37b0*/  UMOV UR7, 0x10 ;  /* 0x0000001000077882 */ /* 0x000fca0000000000 */
[----:B------:R-:W-:Y:S04]  /*37c0*/  DEPBAR.LE SB1, 0x36 ;  /* 0x00009d800000791a */ /* 0x000fe80000000000 */
[----:B------:R-:W1:Y:S02]  /*37d0*/  UTCATOMSWS.2CTA.FIND_AND_SET.ALIGN UP1, UR7, UR7 ;  /* 0x00000007000775e3 */ /* 0x000e640008220800 */
[----:B-1----:R-:W-:Y:S01]  /*37e0*/  MOV R11, UR7 ;  /* 0x00000007000b7c02 */ /* 0x002fe20008000f00 */
[----:B------:R-:W-:Y:S06]  /*37f0*/  BRA.U UP1, `(.L_x_73) ;  /* 0x0000000101187547 */ /* 0x000fec000b800000 */
.L_x_74:
[----:B------:R-:W-:Y:S05]  /*3800*/  NANOSLEEP 0x64 ;  /* 0x000000640000795d */ /* 0x000fea0003800000 */
[----:B------:R-:W-:-:S05]  /*3810*/  UMOV UR7, 0x10 ;  /* 0x0000001000077882 */ /* 0x000fca0000000000 */
[----:B------:R-:W-:Y:S04]  /*3820*/  DEPBAR.LE SB1, 0x36 ;  /* 0x00009d800000791a */ /* 0x000fe80000000000 */
[----:B------:R-:W1:Y:S02]  /*3830*/  UTCATOMSWS.2CTA.FIND_AND_SET.ALIGN UP1, UR7, UR7 ;  /* 0x00000007000775e3 */ /* 0x000e640008220800 */
[----:B-1----:R-:W-:Y:S01]  /*3840*/  MOV R11, UR7 ;  /* 0x00000007000b7c02 */ /* 0x002fe20008000f00 */
[----:B------:R-:W-:Y:S05]  /*3850*/  BRA.U !UP1, `(.L_x_74) ;  /* 0xfffffffd09e87547 */ /* 0x000fea000b83ffff */
.L_x_73:
[----:B------:R-:W1:Y:S01]  /*3860*/  LDS R5, [UR6+0x10] ;  /* 0x00001006ff057984 */ /* 0x000e620008000800 */
[----:B------:R-:W-:Y:S01]  /*3870*/  IMAD.U32 R3, RZ, RZ, UR37 ;  /* 0x00000025ff037e24 */ /* 0x000fe2000f8e00ff */
[----:B------:R-:W-:-:S03]  /*3880*/  MOV R2, UR4 ;  /* 0x0000000400027c02 */ /* 0x000fc60008000f00 */
[----:B------:R-:W-:Y:S01]  /*3890*/  VIADD R3, R3, 0x200 ;  /* 0x0000020003037836 */ /* 0x000fe20000000000 */
[----:B-1----:R-:W-:-:S04]  /*38a0*/  SHF.L.U32 R5, R5, 0x1f, RZ ;  /* 0x0000001f05057819 */ /* 0x002fc800000006ff */
[----:B------:R-:W1:Y:S02]  /*38b0*/  SYNCS.PHASECHK.TRANS64.TRYWAIT P0, [UR6+0x8], R5 ;  /* 0x00000805ff0075a7 */ /* 0x000e640008001106 */
[----:B-1----:R-:W-:Y:S05]  /*38c0*/  @P0 BRA `(.L_x_75) ;  /* 0x0000000000080947 */ /* 0x002fea0003800000 */
[----:B------:R-:W1:Y:S02]  /*38d0*/  SYNCS.PHASECHK.TRANS64.TRYWAIT P0, [UR6+0x8], R5 ;  /* 0x00000805ff0075a7 */ /* 0x000e640008001106 */
[----:B-1----:R-:W-:Y:S05]  /*38e0*/  @!P0 BRA `(.L_x_76) ;  /* 0x0000004c00c08947 */ /* 0x002fea0003800000 */
.L_x_75:
[----:B-1----:R-:W-:Y:S01]  /*38f0*/  HFMA2 R4, -RZ, RZ, 0, 5.9604644775390625e-08 ;  /* 0x00000001ff047431 */ /* 0x002fe200000001ff */
[----:B------:R-:W-:Y:S01]  /*3900*/  UPRMT UR7, UR4, 0x654, UR8 ;  /* 0x0000065404077896 */ /* 0x000fe20008000008 */
[----:B------:R-:W-:Y:S01]  /*3910*/  IMAD.MOV.U32 R6, RZ, RZ, 0xffff ;  /* 0x0000ffffff067424 */ /* 0x000fe200078e00ff */
[----:B------:R-:W-:Y:S01]  /*3920*/  PRMT R2, R2, 0x654, R3 ;  /* 0x0000065402027816 */ /* 0x000fe20000000003 */
[----:B------:R-:W-:Y:S02]  /*3930*/  IMAD.MOV.U32 R5, RZ, RZ, 0x4 ;  /* 0x00000004ff057424 */ /* 0x000fe400078e00ff */
[----:B------:R-:W-:Y:S01]  /*3940*/  IMAD.SHL.U32 R9, R11, 0x20, RZ ;  /* 0x000000200b097824 */ /* 0x000fe200078e00ff */
[----:B------:R-:W-:Y:S02]  /*3950*/  MOV R3, UR7 ;  /* 0x0000000700037c02 */ /* 0x000fe40008000f00 */
[-C--:B------:R-:W-:Y:S01]  /*3960*/  SHF.L.U32 R7, R6, R11.reuse, RZ ;  /* 0x0000000b06077219 */ /* 0x080fe200000006ff */
[----:B------:R1:W-:Y:S01]  /*3970*/  SYNCS.ARRIVE.TRANS64.RED RZ, [UR7], R5 ;  /* 0x00000005ffff79a7 */ /* 0x0003e20008000407 */
[----:B------:R-:W-:Y:S01]  /*3980*/  SHF.L.U32 R6, R4, R11, RZ ;  /* 0x0000000b04067219 */ /* 0x000fe200000006ff */
[----:B------:R1:W-:Y:S04]  /*3990*/  STS [UR37+0x200], R9 ;  /* 0x00020009ff007988 */ /* 0x0003e80008000825 */
[----:B------:R1:W-:Y:S04]  /*39a0*/  STAS [R2.64], R11 ;  /* 0x0000000b02007dbd */ /* 0x0003e8000c0008ff */
[----:B------:R1:W-:Y:S04]  /*39b0*/  ATOMS.OR RZ, [UR6+0x14], R7 ;  /* 0x00001407ffff798c */ /* 0x0003e8000b000006 */
[----:B------:R1:W-:Y:S04]  /*39c0*/  ATOMS.OR RZ, [UR6+0x18], R6 ;  /* 0x00001806ffff798c */ /* 0x0003e8000b000006 */
[----:B------:R1:W-:Y:S02]  /*39d0*/  ATOMS.XOR RZ, [UR6+0x10], R4 ;  /* 0x00001004ffff798c */ /* 0x0003e4000b800006 */
.L_x_72:
[----:B------:R-:W-:Y:S05]  /*39e0*/  BSYNC B0 ;  /* 0x0000000000007941 */ /* 0x000fea0003800000 */
.L_x_71:
[----:B------:R-:W-:Y:S05]  /*39f0*/  BRA.U UP0, `(.L_x_77) ;  /* 0x00000001006c7547 */ /* 0x000fea000b800000 */
[----:B------:R-:W-:-:S03]  /*3a00*/  UMOV UR7, 0xffffffff ;  /* 0xffffffff00077882 */ /* 0x000fc60000000000 */
[----:B------:R-:W-:Y:S05]  /*3a10*/  BRA.DIV UR7, `(.L_x_78) ;  /* 0x0000004e078c7947 */ /* 0x000fea000b800000 */
[----:B------:R-:W-:-:S13]  /*3a20*/  ELECT P6, URZ, PT ;  /* 0x0000000000ff782f */ /* 0x000fda00038c0000 */
.L_x_190:
[----:B------:R-:W-:Y:S05]  /*3a30*/  @!P6 BRA `(.L_x_77) ;  /* 0x00000000005ce947 */ /* 0x000fea0003800000 */
[----:B-1----:R-:W1:Y:S02]  /*3a40*/  LDS R3, [UR6+0x10] ;  /* 0x00001006ff037984 */ /* 0x002e640008000800 */
[----:B-1----:R-:W-:-:S04]  /*3a50*/  SHF.L.U32 R3, R3, 0x1f, RZ ;  /* 0x0000001f03037819 */ /* 0x002fc800000006ff */
[----:B------:R-:W1:Y:S02]  /*3a60*/  SYNCS.PHASECHK.TRANS64.TRYWAIT P0, [UR6+0x8], R3 ;  /* 0x00000803ff0075a7 */ /* 0x000e640008001106 */
[----:B-1----:R-:W-:Y:S05]  /*3a70*/  @P0 BRA `(.L_x_79) ;  /* 0x0000000000080947 */ /* 0x002fea0003800000 */
[----:B------:R-:W1:Y:S02]  /*3a80*/  SYNCS.PHASECHK.TRANS64.TRYWAIT P0, [UR6+0x8], R3 ;  /* 0x00000803ff0075a7 */ /* 0x000e640008001106 */
[----:B-1----:R-:W-:Y:S05]  /*3a90*/  @!P0 BRA `(.L_x_80) ;  /* 0x0000004c008c8947 */ /* 0x002fea0003800000 */
.L_x_79:
[----:B------:R-:W2:Y:S01]  /*3aa0*/  LDS R5, [UR37+0x200] ;  /* 0x00020025ff057984 */ /* 0x000ea20008000800 */
[----:B-1----:R-:W-:Y:S02]  /*3ab0*/  HFMA2 R2, -RZ, RZ, 0, 5.9604644775390625e-08 ;  /* 0x00000001ff027431 */ /* 0x002fe400000001ff */
[----:B------:R-:W-:Y:S01]  /*3ac0*/  IMAD.MOV.U32 R3, RZ, RZ, 0xffff ;  /* 0x0000ffffff037424 */ /* 0x000fe200078e00ff */
[----:B------:R-:W-:Y:S01]  /*3ad0*/  UPRMT UR7, UR4, 0x654, UR8 ;  /* 0x0000065404077896 */ /* 0x000fe20008000008 */
[----:B--2---:R-:W-:-:S03]  /*3ae0*/  IMAD.SHL.U32 R4, R5, 0x20, RZ ;  /* 0x0000002005047824 */ /* 0x004fc600078e00ff */
[-C--:B------:R-:W-:Y:S02]  /*3af0*/  SHF.L.U32 R3, R3, R5.reuse, RZ ;  /* 0x0000000503037219 */ /* 0x080fe400000006ff */
[----:B------:R-:W-:Y:S01]  /*3b00*/  SHF.L.U32 R5, R2, R5, RZ ;  /* 0x0000000502057219 */ /* 0x000fe200000006ff */
[----:B------:R2:W-:Y:S04]  /*3b10*/  STS [UR37+0x200], R4 ;  /* 0x00020004ff007988 */ /* 0x0005e80008000825 */
[----:B------:R2:W-:Y:S04]  /*3b20*/  ATOMS.OR RZ, [UR6+0x14], R3 ;  /* 0x00001403ffff798c */ /* 0x0005e8000b000006 */
[----:B------:R2:W-:Y:S01]  /*3b30*/  ATOMS.OR RZ, [UR6+0x18], R5 ;  /* 0x00001805ffff798c */ /* 0x0005e2000b000006 */
[----:B------:R-:W-:Y:S03]  /*3b40*/  SYNCS.ARRIVE.TRANS64.RED.A1T0 RZ, [UR7], RZ ;  /* 0x000000ffffff79a7 */ /* 0x000fe60008100407 */
[----:B------:R2:W-:Y:S01]  /*3b50*/  ATOMS.XOR RZ, [UR6+0x10], R2 ;  /* 0x00001002ffff798c */ /* 0x0005e2000b800006 */
[----:B------:R-:W-:Y:S05]  /*3b60*/  BRA `(.L_x_77) ;  /* 0x0000000000107947 */ /* 0x000fea0003800000 */
.L_x_70:
[----:B------:R-:W-:-:S05]  /*3b70*/  MOV R2, 0xffffffff ;  /* 0xffffffff00027802 */ /* 0x000fca0000000f00 */
[----:B------:R1:W-:Y:S02]  /*3b80*/  STS [UR37+0x200], R2 ;  /* 0x00020002ff007988 */ /* 0x0003e40008000825 */
[----:B-1----:R-:W-:Y:S02]  /*3b90*/  MOV R2, 0x3bb0 ;  /* 0x00003bb000027802 */ /* 0x002fe40000000f00 */
[----:B-----5:R-:W-:Y:S05]  /*3ba0*/  CALL.REL.NOINC `($__internal_1_$__cuda_sm10x_tcgen05_guardrail_trap_phase_invalid_during_alloc) ;  /* 0x0000005000ec7944 */ /* 0x020fea0003c00000 */
.L_x_77:
[----:B------:R-:W-:Y:S05]  /*3bb0*/  WARPSYNC.ALL ;  /* 0x0000000000007948 */ /* 0x000fea0003800000 */
[----:B------:R-:W3:Y:S01]  /*3bc0*/  S2UR UR7, SR_CgaCtaId ;  /* 0x00000000000779c3 */ /* 0x000ee20000008800 */
[----:B------:R-:W-:Y:S01]  /*3bd0*/  UMOV UR6, 0x400 ;  /* 0x0000040000067882 */ /* 0x000fe20000000000 */
[----:B------:R-:W-:-:S06]  /*3be0*/  NOP ;  /* 0x0000000000007918 */ /* 0x000fcc0000000000 */
[----:B------:R-:W-:Y:S06]  /*3bf0*/  BAR.ARV 0x6, 0xa0 ;  /* 0x0182800000007b1d */ /* 0x000fec0000002000 */
[----:B------:R-:W4:Y:S01]  /*3c00*/  LDCU UR8, c[0x0][0x38c] ;  /* 0x00007180ff0877ac */ /* 0x000f220008000800 */
[----:B------:R-:W-:Y:S01]  /*3c10*/  LOP3.LUT R0, R0, 0xffff, RZ, 0xc0, !PT ;  /* 0x0000ffff00007812 */ /* 0x000fe200078ec0ff */
[----:B-1----:R-:W-:Y:S01]  /*3c20*/  IMAD.MOV.U32 R9, RZ, RZ, 0x1 ;  /* 0x00000001ff097424 */ /* 0x002fe200078e00ff */
[----:B------:R-:W-:Y:S01]  /*3c30*/  LOP3.LUT R8, R8, 0xffff, RZ, 0xc0, !PT ;  /* 0x0000ffff08087812 */ /* 0x000fe200078ec0ff */
[----:B------:R-:W-:Y:S01]  /*3c40*/  UMOV UR19, URZ ;  /* 0x000000ff00137c82 */ /* 0x000fe20008000000 */
[----:B------:R-:W-:Y:S01]  /*3c50*/  R2UR UR11, R0 ;  /* 0x00000000000b72ca */ /* 0x000fe200000e0000 */
[----:B------:R-:W-:Y:S01]  /*3c60*/  UMOV UR18, URZ ;  /* 0x000000ff00127c82 */ /* 0x000fe20008000000 */
[----:B------:R-:W-:Y:S01]  /*3c70*/  R2UR UR12, R8 ;  /* 0x00000000080c72ca */ /* 0x000fe200000e0000 */
[----:B------:R-:W-:Y:S01]  /*3c80*/  IMAD.MOV.U32 R8, RZ, RZ, RZ ;  /* 0x000000ffff087224 */ /* 0x000fe200078e00ff */
[----:B------:R-:W-:Y:S01]  /*3c90*/  UMOV UR17, URZ ;  /* 0x000000ff00117c82 */ /* 0x000fe20008000000 */
[----:B---3--:R-:W-:-:S02]  /*3ca0*/  ULEA UR7, UR7, UR6, 0x18 ;  /* 0x0000000607077291 */ /* 0x008fc4000f8ec0ff */
[----:B------:R-:W-:Y:S02]  /*3cb0*/  UISETP.NE.AND UP2, UPT, UR5, URZ, UPT ;  /* 0x000000ff0500728c */ /* 0x000fe4000bf45270 */
[----:B------:R-:W-:Y:S02]  /*3cc0*/  UIADD3 UR13, UPT, UPT, UR7, 0x3400, URZ ;  /* 0x00003400070d7890 */ /* 0x000fe4000fffe0ff */
[----:B------:R-:W-:Y:S02]  /*3cd0*/  UIADD3 UR14, UPT, UPT, UR7, 0x25400, URZ ;  /* 0x00025400070e7890 */ /* 0x000fe4000fffe0ff */
[----:B----4-:R-:W-:Y:S01]  /*3ce0*/  UIADD3 UR8, UPT, UPT, UR8, 0x3f, URZ ;  /* 0x0000003f08087890 */ /* 0x010fe2000fffe0ff */
[----:B--2---:R-:W1:Y:S01]  /*3cf0*/  LDS R2, [UR7+0x200] ;  /* 0x00020007ff027984 */ /* 0x004e620008000800 */
[----:B------:R-:W-:Y:S02]  /*3d00*/  USHF.R.U32.HI UR13, URZ, 0x4, UR13 ;  /* 0x00000004ff0d7899 */ /* 0x000fe4000801160d */
[----:B------:R-:W-:-:S02]  /*3d10*/  USHF.R.S32.HI UR6, URZ, 0x1f, UR8 ;  /* 0x0000001fff067899 */ /* 0x000fc40008011408 */
[----:B------:R-:W-:Y:S02]  /*3d20*/  USHF.R.U32.HI UR14, URZ, 0x4, UR14 ;  /* 0x00000004ff0e7899 */ /* 0x000fe4000801160e */
[----:B------:R-:W-:Y:S02]  /*3d30*/  ULEA.HI UR6, UR6, UR8, URZ, 0x6 ;  /* 0x0000000806067291 */ /* 0x000fe4000f8f30ff */
[----:B------:R-:W-:Y:S02]  /*3d40*/  ULOP3.LUT UR13, UR13, 0x3fff, URZ, 0xc0, !UPT ;  /* 0x00003fff0d0d7892 */ /* 0x000fe4000f8ec0ff */
[----:B------:R-:W-:Y:S02]  /*3d50*/  USHF.R.S32.HI UR6, URZ, 0x6, UR6 ;  /* 0x00000006ff067899 */ /* 0x000fe40008011406 */
[----:B------:R-:W-:Y:S02]  /*3d60*/  ULOP3.LUT UR14, UR14, 0x3fff, URZ, 0xc0, !UPT ;  /* 0x00003fff0e0e7892 */ /* 0x000fe4000f8ec0ff */
[----:B------:R-:W-:Y:S01]  /*3d70*/  UISETP.LT.AND UP0, UPT, UR6, 0x1, UPT ;  /* 0x000000010600788c */ /* 0x000fe2000bf01270 */
[----:B------:R-:W-:Y:S01]  /*3d80*/  UMOV UR28, 0x0 ;  /* 0x00000000001c7882 */ /* 0x000fe20000000000 */
[----:B------:R-:W-:Y:S01]  /*3d90*/  UMOV UR29, 0x8100010 ;  /* 0x08100010001d7882 */ /* 0x000fe20000000000 */
[----:B------:R-:W-:-:S02]  /*3da0*/  ULOP3.LUT UR13, UR13, 0x10000, URZ, 0xfc, !UPT ;  /* 0x000100000d0d7892 */ /* 0x000fc4000f8efcff */
[----:B------:R-:W-:Y:S02]  /*3db0*/  ULOP3.LUT UR14, UR14, 0x10000, URZ, 0xfc, !UPT ;  /* 0x000100000e0e7892 */ /* 0x000fe4000f8efcff */
[----:B------:R-:W-:Y:S01]  /*3dc0*/  USEL UR20, UR6, 0x1, !UP0 ;  /* 0x0000000106147887 */ /* 0x000fe2000c000000 */
[----:B------:R-:W-:Y:S01]  /*3dd0*/  UMOV UR26, 0x0 ;  /* 0x00000000001a7882 */ /* 0x000fe20000000000 */
[----:B------:R-:W-:Y:S01]  /*3de0*/  UMOV UR27, 0x8100010 ;  /* 0x08100010001b7882 */ /* 0x000fe20000000000 */
[----:B------:R-:W-:Y:S01]  /*3df0*/  UMOV UR24, 0x0 ;  /* 0x0000000000187882 */ /* 0x000fe20000000000 */
[----:B------:R-:W-:Y:S01]  /*3e00*/  UMOV UR25, 0x8100010 ;  /* 0x0810001000197882 */ /* 0x000fe20000000000 */
[----:B------:R-:W-:Y:S01]  /*3e10*/  UMOV UR22, 0x0 ;  /* 0x0000000000167882 */ /* 0x000fe20000000000 */
[----:B------:R-:W-:Y:S01]  /*3e20*/  UMOV UR23, 0x8100010 ;  /* 0x0810001000177882 */ /* 0x000fe20000000000 */
[----:B-1----:R-:W-:Y:S02]  /*3e30*/  R2UR UR21, R2 ;  /* 0x00000000021572ca */ /* 0x002fe400000e0000 */
[----:B------:R-:W-:-:S13]  /*3e40*/  CS2R R2, SRZ ;  /* 0x0000000000027805 */ /* 0x000fda000001ff00 */
.L_x_88:
[C---:B------:R-:W-:Y:S02]  /*3e50*/  LEA R0, R8.reuse, UR7, 0x3 ;  /* 0x0000000708007c11 */ /* 0x040fe4000f8e18ff */
[----:B------:R-:W-:Y:S02]  /*3e60*/  SHF.L.U32 R5, R3, 0x1f, RZ ;  /* 0x0000001f03057819 */ /* 0x000fe400000006ff */
[----:B------:R-:W-:Y:S02]  /*3e70*/  LEA R4, R8, UR7, 0x4 ;  /* 0x0000000708047c11 */ /* 0x000fe4000f8e20ff */
[----:B------:R-:W1:Y:S02]  /*3e80*/  SYNCS.PHASECHK.TRANS64.TRYWAIT P0, [R0+URZ+0x150], R5 ;  /* 0x00015005000075a7 */ /* 0x000e6400080011ff */
[----:B-1-34-:R-:W-:Y:S05]  /*3e90*/  @!P0 BRA `(.L_x_81) ;  /* 0x0000004800a48947 */ /* 0x01afea0003800000 */
.L_x_191:
[----:B-1----:R-:W1:Y:S01]  /*3ea0*/  LDS.128 R4, [R4+0x1e0] ;  /* 0x0001e00004047984 */ /* 0x002e620000000c00 */
[----:B------:R-:W-:Y:S02]  /*3eb0*/  VIADD R0, R0, 0x160 ;  /* 0x0000016000007836 */ /* 0x000fe40000000000 */
[----:B------:R-:W-:Y:S01]  /*3ec0*/  VIADD R8, R8, 0x1 ;  /* 0x0000000108087836 */ /* 0x000fe20000000000 */
[----:B------:R-:W-:Y:S01]  /*3ed0*/  @!PT LDS RZ, [RZ] ;  /* 0x00000000fffff984 */ /* 0x000fe20000000800 */
[----:B------:R-:W-:Y:S01]  /*3ee0*/  @!PT LDS RZ, [RZ] ;  /* 0x00000000fffff984 */ /* 0x000fe20000000800 */
[----:B------:R-:W-:Y:S01]  /*3ef0*/  @!PT LDS RZ, [RZ] ;  /* 0x00000000fffff984 */ /* 0x000fe20000000800 */
[----:B------:R-:W-:Y:S01]  /*3f00*/  @!PT LDS RZ, [RZ] ;  /* 0x00000000fffff984 */ /* 0x000fe20000000800 */
[----:B------:R2:W-:Y:S06]  /*3f10*/  MEMBAR.ALL.CTA ;  /* 0x0000000000007992 */ /* 0x0005ec0000008000 */
[----:B--2---:R-:W2:Y:S01]  /*3f20*/  FENCE.VIEW.ASYNC.S ;  /* 0x00000000000073c6 */ /* 0x004ea20000000000 */
[----:B------:R-:W-:-:S04]  /*3f30*/  PRMT R0, RZ, 0x654, R0 ;  /* 0x00000654ff007816 */ /* 0x000fc80000000000 */
[----:B--2---:R2:W-:Y:S01]  /*3f40*/  SYNCS.ARRIVE.TRANS64.RED.A1T0 RZ, [R0+URZ], RZ ;  /* 0x000000ff00ff79a7 */ /* 0x0045e200081004ff */
[----:B-1----:R-:W-:Y:S01]  /*3f50*/  LOP3.LUT P1, RZ, R6, 0x1, RZ, 0xc0, !PT ;  /* 0x0000000106ff7812 */ /* 0x002fe2000782c0ff */
[----:B--2---:R-:W-:-:S12]  /*3f60*/  BRA.U UP2, `(.L_x_82) ;  /* 0x0000000502087547 */ /* 0x004fd8000b800000 */
[----:B------:R-:W1:Y:S01]  /*3f70*/  LDCU UR8, c[0x0][0x38c] ;  /* 0x00007180ff0877ac */ /* 0x000e620008000800 */
[----:B------:R-:W-:Y:S02]  /*3f80*/  PLOP3.LUT P2, PT, PT, PT, PT, 0x80, 0x8 ;  /* 0x000000000008781c */ /* 0x000fe40003f4f070 */
[----:B------:R-:W-:Y:S01]  /*3f90*/  SHF.L.U32 R5, R9, 0x1f, RZ ;  /* 0x0000001f09057819 */ /* 0x000fe200000006ff */
[----:B------:R-:W-:Y:S02]  /*3fa0*/  ULEA UR9, UR19, UR7, 0x3 ;  /* 0x0000000713097291 */ /* 0x000fe4000f8e18ff */
[----:B------:R-:W-:Y:S02]  /*3fb0*/  ULEA UR10, UR19, UR21, 0x5 ;  /* 0x00000015130a7291 */ /* 0x000fe4000f8e28ff */
[----:B-1----:R-:W-:-:S06]  /*3fc0*/  UISETP.GE.AND UP0, UPT, UR8, 0x1, UPT ;  /* 0x000000010800788c */ /* 0x002fcc000bf06270 */
[----:B------:R-:W-:-:S05]  /*3fd0*/  PLOP3.LUT P0, PT, PT, PT, UP0, 0x80, 0x8 ;  /* 0x000000000008781c */ /* 0x000fca0003f0f008 */
[----:B------:R-:W-:-:S08]  /*3fe0*/  @UP0 ULEA UR8, UR18, UR7, 0x3 ;  /* 0x0000000712080291 */ /* 0x000fd0000f8e18ff */
[----:B------:R-:W-:-:S04]  /*3ff0*/  @P0 SHF.L.U32 R0, R2, 0x1f, RZ ;  /* 0x0000001f02000819 */ /* 0x000fc800000006ff */
[----:B------:R1:W2:Y:S01]  /*4000*/  @P0 SYNCS.PHASECHK.TRANS64.TRYWAIT P2, [UR8], R0 ;  /* 0x00000000ff0005a7 */ /* 0x0002a20008041108 */
[----:B------:R-:W3:Y:S02]  /*4010*/  SYNCS.PHASECHK.TRANS64.TRYWAIT P0, [UR9+0x190], R5 ;  /* 0x00019005ff0075a7 */ /* 0x000ee40008001109 */
[----:B-123--:R-:W-:Y:S05]  /*4020*/  @!P0 BRA `(.L_x_83) ;  /* 0x0000004800548947 */ /* 0x00efea0003800000 */
.L_x_193:
[----:B------:R-:W-:Y:S01]  /*4030*/  UMOV UR16, UR17 ;  /* 0x0000001100107c82 */ /* 0x000fe20008000000 */
[----:B------:R-:W-:Y:S05]  /*4040*/  BRA.U !UP0, `(.L_x_84) ;  /* 0x0000000108c07547 */ /* 0x000fea000b800000 */
[----:B------:R-:W-:Y:S02]  /*4050*/  UIADD3 UR16, UPT, UPT, UR20, UR17, URZ ;  /* 0x0000001114107290 */ /* 0x000fe4000fffe0ff */
[----:B------:R-:W-:Y:S01]  /*4060*/  UPLOP3.LUT UP3, UPT, UPT, UPT, UPT, 0x40, 0x4 ;  /* 0x000000000004789c */ /* 0x000fe20003f6e870 */
[----:B------:R-:W-:Y:S01]  /*4070*/  UMOV UR15, UR6 ;  /* 0x00000006000f7c82 */ /* 0x000fe20008000000 */
[----:B------:R-:W-:-:S09]  /*4080*/  UMOV UR46, UR18 ;  /* 0x00000012002e7c82 */ /* 0x000fd20008000000 */
.L_x_87:
[----:B--2---:R-:W-:Y:S01]  /*4090*/  ULEA UR8, UR46, UR7, 0x3 ;  /* 0x000000072e087291 */ /* 0x004fe2000f8e18ff */
[----:B---3--:R-:W-:Y:S11]  /*40a0*/  @P2 BRA `(.L_x_85) ;  /* 0x00000000000c2947 */ /* 0x008ff60003800000 */
[----:B-1----:R-:W-:Y:S04]  /*40b0*/  SHF.L.U32 R5, R2, 0x1f, RZ ;  /* 0x0000001f02057819 */ /* 0x002fe800000006ff */
[----:B------:R-:W1:Y:S02]  /*40c0*/  SYNCS.PHASECHK.TRANS64.TRYWAIT P0, [UR8], R5 ;  /* 0x00000005ff0075a7 */ /* 0x000e640008001108 */
[----:B-1----:R-:W-:Y:S05]  /*40d0*/  @!P0 BRA `(.L_x_86) ;  /* 0x0000004800408947 */ /* 0x002fea0003800000 */
.L_x_85:
[----:B------:R-:W-:Y:S01]  /*40e0*/  UISETP.NE.AND UP0, UPT, UR15, 0x1, UPT ;  /* 0x000000010f00788c */ /* 0x000fe2000bf05270 */
[----:B------:R-:W-:Y:S01]  /*40f0*/  PLOP3.LUT P2, PT, PT, PT, PT, 0x80, 0x8 ;  /* 0x000000000008781c */ /* 0x000fe20003f4f070 */
[----:B------:R-:W-:Y:S02]  /*4100*/  UIADD3 UR18, UPT, UPT, UR46, 0x1, URZ ;  /* 0x000000012e127890 */ /* 0x000fe4000fffe0ff */
[----:B------:R-:W-:Y:S02]  /*4110*/  ULEA UR32, UR46, UR14, 0x8 ;  /* 0x0000000e2e207291 */ /* 0x000fe4000f8e40ff */
[----:B------:R-:W-:Y:S01]  /*4120*/  UISETP.NE.AND UP1, UPT, UR18, 0x11, UPT ;  /* 0x000000111200788c */ /* 0x000fe2000bf25270 */
[----:B------:R-:W-:Y:S01]  /*4130*/  PLOP3.LUT P0, PT, PT, PT, UP0, 0x80, 0x8 ;  /* 0x000000000008781c */ /* 0x000fe20003f0f008 */
[----:B------:R-:W-:Y:S02]  /*4140*/  UIADD3 UR44, UPT, UPT, UR32, 0x2, URZ ;  /* 0x00000002202c7890 */ /* 0x000fe4000fffe0ff */
[----:B------:R-:W-:Y:S02]  /*4150*/  USEL UR31, URZ, 0x1, UP1 ;  /* 0x00000001ff1f7887 */ /* 0x000fe40008800000 */
[----:B------:R-:W-:Y:S02]  /*4160*/  USEL UR18, UR18, URZ, UP1 ;  /* 0x000000ff12127287 */ /* 0x000fe40008800000 */
[----:B------:R-:W-:Y:S02]  /*4170*/  UIADD3 UR40, UPT, UPT, UR32, 0x4, URZ ;  /* 0x0000000420287890 */ /* 0x000fe4000fffe0ff */
[----:B------:R-:W-:Y:S01]  /*4180*/  @UP0 ULEA UR30, UR18, UR7, 0x3 ;  /* 0x00000007121e0291 */ /* 0x000fe2000f8e18ff */
[----:B------:R-:W-:Y:S01]  /*4190*/  LOP3.LUT R2, R2, UR31, RZ, 0x3c, !PT ;  /* 0x0000001f02027c12 */ /* 0x000fe2000f8e3cff */
[----:B------:R-:W-:Y:S02]  /*41a0*/  UIADD3 UR36, UPT, UPT, UR32, 0x6, URZ ;  /* 0x0000000620247890 */ /* 0x000fe4000fffe0ff */
[----:B------:R-:W-:Y:S01]  /*41b0*/  UIADD3 UR8, UPT, UPT, UR8, 0x88, URZ ;  /* 0x0000008808087890 */ /* 0x000fe2000fffe0ff */
[----:B-1----:R-:W-:Y:S01]  /*41c0*/  @P0 SHF.L.U32 R0, R2, 0x1f, RZ ;  /* 0x0000001f02000819 */ /* 0x002fe200000006ff */
[----:B------:R-:W-:Y:S02]  /*41d0*/  UIADD3 UR17, UPT, UPT, UR17, 0x1, URZ ;  /* 0x0000000111117890 */ /* 0x000fe4000fffe0ff */
[----:B------:R-:W-:Y:S01]  /*41e0*/  UIADD3 UR15, UPT, UPT, UR15, -0x1, URZ ;  /* 0xffffffff0f0f7890 */ /* 0x000fe2000fffe0ff */
[----:B------:R2:W3:Y:S01]  /*41f0*/  @P0 SYNCS.PHASECHK.TRANS64.TRYWAIT P2, [UR30], R0 ;  /* 0x00000000ff0005a7 */ /* 0x0004e2000804111e */
[----:B------:R-:W-:Y:S02]  /*4200*/  ULEA UR30, UR46, UR13, 0x9 ;  /* 0x0000000d2e1e7291 */ /* 0x000fe4000f8e48ff */
[----:B------:R-:W-:Y:S02]  /*4210*/  UISETP.NE.AND UP0, UPT, UR17, UR16, UPT ;  /* 0x000000101100728c */ /* 0x000fe4000bf05270 */
[----:B------:R-:W-:Y:S02]  /*4220*/  UIADD3 UR42, UPT, UPT, UR30, 0x2, URZ ;  /* 0x000000021e2a7890 */ /* 0x000fe4000fffe0ff */
[----:B------:R-:W-:Y:S02]  /*4230*/  UIADD3 UR38, UPT, UPT, UR30, 0x4, URZ ;  /* 0x000000041e267890 */ /* 0x000fe4000fffe0ff */
[----:B------:R-:W-:Y:S01]  /*4240*/  UIADD3 UR34, UPT, UPT, UR30, 0x6, URZ ;  /* 0x000000061e227890 */ /* 0x000fe2000fffe0ff */
[----:B------:R-:W-:Y:S01]  /*4250*/  UMOV UR33, 0x40004040 ;  /* 0x4000404000217882 */ /* 0x000fe20000000000 */
[----:B------:R-:W-:Y:S01]  /*4260*/  UMOV UR31, 0x40004040 ;  /* 0x40004040001f7882 */ /* 0x000fe20000000000 */
[----:B------:R-:W-:Y:S01]  /*4270*/  UMOV UR45, 0x40004040 ;  /* 0x40004040002d7882 */ /* 0x000fe20000000000 */
[----:B------:R2:W-:Y:S01]  /*4280*/  UTCHMMA.2CTA gdesc[UR30], gdesc[UR32], tmem[UR10], tmem[UR28], idesc[UR29], UP3 ;  /* 0x00ff1c201e0075ea */ /* 0x0005e20009a0000a */
[----:B------:R-:W-:Y:S01]  /*4290*/  UPLOP3.LUT UP3, UPT, UPT, UPT, UPT, 0x80, 0x8 ;  /* 0x000000000008789c */ /* 0x000fe20003f6f070 */
[----:B------:R-:W-:Y:S01]  /*42a0*/  UMOV UR43, 0x40004040 ;  /* 0x40004040002b7882 */ /* 0x000fe20000000000 */
[----:B------:R-:W-:Y:S01]  /*42b0*/  UMOV UR41, 0x40004040 ;  /* 0x4000404000297882 */ /* 0x000fe20000000000 */
[----:B------:R2:W-:Y:S01]  /*42c0*/  UTCHMMA.2CTA gdesc[UR42], gdesc[UR44], tmem[UR10], tmem[UR26], idesc[UR27], UPT ;  /* 0x00ff1a2c2a0075ea */ /* 0x0005e2000ba0000a */
[----:B------:R-:W-:Y:S01]  /*42d0*/  UMOV UR39, 0x40004040 ;  /* 0x4000404000277882 */ /* 0x000fe20000000000 */
[----:B------:R-:W-:Y:S01]  /*42e0*/  UMOV UR37, 0x40004040 ;  /* 0x4000404000257882 */ /* 0x000fe20000000000 */
[----:B------:R-:W-:Y:S01]  /*42f0*/  UMOV UR35, 0x40004040 ;  /* 0x4000404000237882 */ /* 0x000fe20000000000 */
[----:B------:R2:W-:Y:S01]  /*4300*/  UTCHMMA.2CTA gdesc[UR38], gdesc[UR40], tmem[UR10], tmem[UR24], idesc[UR25], UPT ;  /* 0x00ff1828260075ea */ /* 0x0005e2000ba0000a */
[----:B------:R2:W-:Y:S01]  /*4310*/  UTCHMMA.2CTA gdesc[UR34], gdesc[UR36], tmem[UR10], tmem[UR22], idesc[UR23], UPT ;  /* 0x00ff1624220075ea */ /* 0x0005e2000ba0000a */
[----:B------:R2:W-:Y:S01]  /*4320*/  UTCBAR.2CTA.MULTICAST [UR8], URZ, UR12 ;  /* 0x000000ff080073e9 */ /* 0x0005e2000820080c */
[----:B------:R-:W-:Y:S01]  /*4330*/  UMOV UR46, UR18 ;  /* 0x00000012002e7c82 */ /* 0x000fe20008000000 */
[----:B------:R-:W-:Y:S05]  /*4340*/  BRA.U UP0, `(.L_x_87) ;  /* 0xfffffffd00507547 */ /* 0x000fea000b83ffff */
.L_x_84:
[----:B------:R-:W-:Y:S01]  /*4350*/  UIADD3 UR9, UPT, UPT, UR9, 0x170, URZ ;  /* 0x0000017009097890 */ /* 0x000fe2000fffe0ff */
[----:B------:R-:W-:-:S08]  /*4360*/  UMOV UR17, UR16 ;  /* 0x0000001000117c82 */ /* 0x000fd00008000000 */
[----:B------:R4:W-:Y:S01]  /*4370*/  UTCBAR.2CTA.MULTICAST [UR9], URZ, UR11 ;  /* 0x000000ff090073e9 */ /* 0x0009e2000820080b */
[----:B------:R-:W-:Y:S02]  /*4380*/  NOP ;  /* 0x0000000000007918 */ /* 0x000fe40000000000 */
.L_x_82:
[----:B------:R-:W-:Y:S01]  /*4390*/  UIADD3 UR19, UPT, UPT, UR19, 0x1, URZ ;  /* 0x0000000113137890 */ /* 0x000fe2000fffe0ff */
[----:B------:R-:W-:-:S03]  /*43a0*/  ISETP.NE.AND P0, PT, R8, 0x2, PT ;  /* 0x000000020800780c */ /* 0x000fc60003f05270 */
[----:B------:R-:W-:Y:S01]  /*43b0*/  UISETP.NE.AND UP0, UPT, UR19, 0x4, UPT ;  /* 0x000000041300788c */ /* 0x000fe2000bf05270 */
[----:B-12---:R-:W-:Y:S02]  /*43c0*/  SEL R0, RZ, 0x1, P0 ;  /* 0x00000001ff007807 */ /* 0x006fe40000000000 */
[----:B------:R-:W-:Y:S01]  /*43d0*/  SEL R8, R8, RZ, P0 ;  /* 0x000000ff08087207 */ /* 0x000fe20000000000 */
[----:B------:R-:W-:Y:S01]  /*43e0*/  USEL UR8, URZ, 0x1, UP0 ;  /* 0x00000001ff087887 */ /* 0x000fe20008000000 */
[----:B------:R-:W-:Y:S01]  /*43f0*/  LOP3.LUT R3, R3, R0, RZ, 0x3c, !PT ;  /* 0x0000000003037212 */ /* 0x000fe200078e3cff */
[----:B------:R-:W-:-:S04]  /*4400*/  USEL UR19, UR19, URZ, UP0 ;  /* 0x000000ff13137287 */ /* 0x000fc80008000000 */
[----:B------:R-:W-:Y:S01]  /*4410*/  LOP3.LUT R9, R9, UR8, RZ, 0x3c, !PT ;  /* 0x0000000809097c12 */ /* 0x000fe2000f8e3cff */
[----:B------:R-:W-:Y:S07]  /*4420*/  @P1 BRA `(.L_x_88) ;  /* 0xfffffff800881947 */ /* 0x000fee000383ffff */
[----:B------:R-:W1:Y:S01]  /*4430*/  S2UR UR6, SR_CgaCtaId ;  /* 0x00000000000679c3 */ /* 0x000e620000008800 */
[----:B------:R-:W-:Y:S01]  /*4440*/  ELECT P0, URZ, PT ;  /* 0x0000000000ff782f */ /* 0x000fe20003800000 */
[----:B------:R-:W-:Y:S01]  /*4450*/  HFMA2 R0, -RZ, RZ, 0, 5.9604644775390625e-08 ;  /* 0x00000001ff007431 */ /* 0x000fe200000001ff */
[----:B------:R-:W-:-:S05]  /*4460*/  UMOV UR8, 0x40 ;  /* 0x0000004000087882 */ /* 0x000fca0000000000 */
[----:B------:R-:W-:Y:S01]  /*4470*/  UVIRTCOUNT.DEALLOC.SMPOOL 0x80 ;  /* 0x000000800000784c */ /* 0x000fe20000000000 */
[----:B------:R-:W-:Y:S02]  /*4480*/  UISETP.NE.AND UP0, UPT, UR5, URZ, UPT ;  /* 0x000000ff0500728c */ /* 0x000fe4000bf05270 */
[----:B-1----:R-:W-:-:S09]  /*4490*/  ULEA UR6, UR6, UR8, 0x18 ;  /* 0x0000000806067291 */ /* 0x002fd2000f8ec0ff */
[----:B------:R1:W-:Y:S01]  /*44a0*/  @P0 STS.U8 [UR6+0x1c], R0 ;  /* 0x00001c00ff000988 */ /* 0x0003e20008000006 */
[----:B------:R-:W-:Y:S05]  /*44b0*/  BRA.U UP0, `(.L_x_89) ;  /* 0x0000000100a07547 */ /* 0x000fea000b800000 */
[----:B------:R-:W-:Y:S01]  /*44c0*/  UIADD3 UR5, UPT, UPT, UR7, 0x190, URZ ;  /* 0x0000019007057890 */ /* 0x000fe2000fffe0ff */
[----:B------:R-:W-:-:S03]  /*44d0*/  SHF.L.U32 R3, R9, 0x1f, RZ ;  /* 0x0000001f09037819 */ /* 0x000fc600000006ff */
[----:B------:R-:W-:-:S09]  /*44e0*/  ULEA UR8, UR19, UR5, 0x3 ;  /* 0x0000000513087291 */ /* 0x000fd2000f8e18ff */
[----:B------:R-:W2:Y:S02]  /*44f0*/  SYNCS.PHASECHK.TRANS64.TRYWAIT P0, [UR8], R3 ;  /* 0x00000003ff0075a7 */ /* 0x000ea40008001108 */
[----:B--2---:R-:W-:Y:S05]  /*4500*/  @!P0 BRA `(.L_x_90) ;  /* 0x00000044004c8947 */ /* 0x004fea0003800000 */
.L_x_196:
[----:B----4-:R-:W-:-:S04]  /*4510*/  UIADD3 UR9, UPT, UPT, UR19, 0x1, URZ ;  /* 0x0000000113097890 */ /* 0x010fc8000fffe0ff */
        /* <DEDUP_REMOVED lines=8> */
.L_x_198:
        /* <DEDUP_REMOVED lines=9> */
.L_x_200:
[----:B------:R-:W-:-:S04]  /*4630*/  UIADD3 UR9, UPT, UPT, UR9, 0x1, URZ ;  /* 0x0000000109097890 */ /* 0x000fc8000fffe0ff */
[----:B------:R-:W-:-:S04]  /*4640*/  UISETP.NE.AND UP1, UPT, UR9, 0x4, UPT ;  /* 0x000000040900788c */ /* 0x000fc8000bf25270 */
[----:B------:R-:W-:Y:S02]  /*4650*/  USEL UR8, URZ, 0x1, UP1 ;  /* 0x00000001ff087887 */ /* 0x000fe40008800000 */
[----:B------:R-:W-:-:S04]  /*4660*/  USEL UR9, UR9, URZ, UP1 ;  /* 0x000000ff09097287 */ /* 0x000fc80008800000 */
[----:B------:R-:W-:Y:S01]  /*4670*/  ULEA UR9, UR9, UR5, 0x3 ;  /* 0x0000000509097291 */ /* 0x000fe2000f8e18ff */
[----:B-1----:R-:W-:-:S04]  /*4680*/  LOP3.LUT R3, R2, UR8, RZ, 0x3c, !PT ;  /* 0x0000000802037c12 */ /* 0x002fc8000f8e3cff */
[----:B------:R-:W-:Y:S01]  /*4690*/  SHF.L.U32 R3, R3, 0x1f, RZ ;  /* 0x0000001f03037819 */ /* 0x000fe200000006ff */
[----:B------:R-:W-:-:S04]  /*46a0*/  IMAD.U32 R0, RZ, RZ, UR9 ;  /* 0x00000009ff007e24 */ /* 0x000fc8000f8e00ff */
[----:B------:R1:W2:Y:S03]  /*46b0*/  SYNCS.PHASECHK.TRANS64.TRYWAIT P0, [R0+URZ], R3 ;  /* 0x00000003000075a7 */ /* 0x0002a600080011ff */
[----:B--2---:R-:W-:Y:S05]  /*46c0*/  @!P0 NANOSLEEP.SYNCS 0x989680 ;  /* 0x009896800000895d */ /* 0x004fea0003900000 */
[----:B------:R-:W2:Y:S02]  /*46d0*/  @!P0 SYNCS.PHASECHK.TRANS64 P0, [R0+URZ], R3 ;  /* 0x00000003000085a7 */ /* 0x000ea400080010ff */
[----:B--2---:R-:W-:Y:S05]  /*46e0*/  @P0 BRA `(.L_x_93) ;  /* 0x0000000000200947 */ /* 0x004fea0003800000 */
.L_x_94:
[----:B--2---:R2:W4:Y:S02]  /*46f0*/  SYNCS.PHASECHK.TRANS64.TRYWAIT P0, [R0+URZ], R3 ;  /* 0x00000003000075a7 */ /* 0x00452400080011ff */
[----:B----4-:R-:W-:Y:S05]  /*4700*/  @!P0 NANOSLEEP.SYNCS 0x989680 ;  /* 0x009896800000895d */ /* 0x010fea0003900000 */
[----:B------:R-:W4:Y:S02]  /*4710*/  @!P0 SYNCS.PHASECHK.TRANS64 P0, [R0+URZ], R3 ;  /* 0x00000003000085a7 */ /* 0x000f2400080010ff */
[----:B----4-:R-:W-:Y:S05]  /*4720*/  @!P0 BRA `(.L_x_94) ;  /* 0xfffffffc00f08947 */ /* 0x010fea000383ffff */
[----:B------:R-:W-:Y:S05]  /*4730*/  BRA `(.L_x_93) ;  /* 0x00000000000c7947 */ /* 0x000fea0003800000 */
.L_x_89:
[----:B------:R-:W-:-:S04]  /*4740*/  UIADD3 UR5, UPT, UPT, UR7, 0x1d0, URZ ;  /* 0x000001d007057890 */ /* 0x000fc8000fffe0ff */
[----:B------:R-:W-:-:S09]  /*4750*/  UPRMT UR5, UR4, 0x654, UR5 ;  /* 0x0000065404057896 */ /* 0x000fd20008000005 */
[----:B------:R-:W-:Y:S03]  /*4760*/  SYNCS.ARRIVE.TRANS64.RED.A1T0 RZ, [UR5], RZ ;  /* 0x000000ffffff79a7 */ /* 0x000fe60008100405 */
.L_x_93:
[----:B-12---:R-:W-:Y:S01]  /*4770*/  SHF.L.U32 R3, RZ, 0x1f, RZ ;  /* 0x0000001fff037819 */ /* 0x006fe200000006ff */
[----:B------:R-:W-:Y:S01]  /*4780*/  UIADD3 UR5, UPT, UPT, UR7, 0x1d0, URZ ;  /* 0x000001d007057890 */ /* 0x000fe2000fffe0ff */
[----:B------:R-:W-:Y:S02]  /*4790*/  PLOP3.LUT P0, PT, PT, PT, UP0, 0x80, 0x8 ;  /* 0x000000000008781c */ /* 0x000fe40003f0f008 */
[----:B------:R-:W1:Y:S02]  /*47a0*/  SYNCS.PHASECHK.TRANS64.TRYWAIT P1, [UR7+0x1d0], R3 ;  /* 0x0001d003ff0075a7 */ /* 0x000e640008021107 */
[----:B-1----:R-:W-:Y:S09]  /*47b0*/  @!P1 BRA `(.L_x_95) ;  /* 0x0000004000e89947 */ /* 0x002ff20003800000 */
.L_x_202:
[----:B------:R-:W-:Y:S01]  /*47c0*/  @!UP0 UPRMT UR5, UR4, 0x654, UR5 ;  /* 0x0000065404058896 */ /* 0x000fe20008000005 */
[----:B------:R-:W-:Y:S02]  /*47d0*/  UMOV UR8, 0xffff ;  /* 0x0000ffff00087882 */ /* 0x000fe40000000000 */
[----:B------:R-:W-:-:S06]  /*47e0*/  UMOV UR4, 0x1 ;  /* 0x0000000100047882 */ /* 0x000fcc0000000000 */
[----:B------:R-:W-:Y:S01]  /*47f0*/  @!P0 SYNCS.ARRIVE.TRANS64.RED.A1T0 RZ, [UR5], RZ ;  /* 0x000000ffffff89a7 */ /* 0x000fe20008100405 */
[----:B------:R-:W-:Y:S01]  /*4800*/  NOP ;  /* 0x0000000000007918 */ /* 0x000fe20000000000 */
[----:B-1----:R-:W1:Y:S01]  /*4810*/  LDS R0, [UR6+0x14] ;  /* 0x00001406ff007984 */ /* 0x002e620008000800 */
[----:B------:R-:W-:-:S04]  /*4820*/  ULOP3.LUT UR5, UR21, 0xffff, URZ, 0xc0, !UPT ;  /* 0x0000ffff15057892 */ /* 0x000fc8000f8ec0ff */
[----:B------:R-:W-:-:S04]  /*4830*/  USHF.R.U32.HI UR5, URZ, 0x5, UR5 ;  /* 0x00000005ff057899 */ /* 0x000fc80008011605 */
[----:B------:R-:W-:Y:S02]  /*4840*/  USHF.L.U32 UR8, UR8, UR5, URZ ;  /* 0x0000000508087299 */ /* 0x000fe400080006ff */
[----:B------:R-:W-:-:S04]  /*4850*/  USHF.L.U32 UR4, UR4, UR5, URZ ;  /* 0x0000000504047299 */ /* 0x000fc800080006ff */
[----:B-1----:R-:W-:-:S04]  /*4860*/  LOP3.LUT R0, R0, UR8, RZ, 0xc0, !PT ;  /* 0x0000000800007c12 */ /* 0x002fc8000f8ec0ff */
[----:B------:R-:W-:-:S13]  /*4870*/  ISETP.NE.AND P0, PT, R0, UR8, PT ;  /* 0x0000000800007c0c */ /* 0x000fda000bf05270 */
[----:B------:R-:W-:Y:S05]  /*4880*/  @P0 BRA `(.L_x_96) ;  /* 0x0000000000580947 */ /* 0x000fea0003800000 */
[----:B------:R-:W1:Y:S02]  /*4890*/  LDS R0, [UR6+0x18] ;  /* 0x00001806ff007984 */ /* 0x000e640008000800 */
[----:B-1----:R-:W-:-:S04]  /*48a0*/  LOP3.LUT R0, R0, UR4, RZ, 0xc0, !PT ;  /* 0x0000000400007c12 */ /* 0x002fc8000f8ec0ff */
[----:B------:R-:W-:-:S13]  /*48b0*/  ISETP.NE.AND P0, PT, R0, UR4, PT ;  /* 0x0000000400007c0c */ /* 0x000fda000bf05270 */
[----:B------:R-:W-:Y:S05]  /*48c0*/  @P0 BRA `(.L_x_97) ;  /* 0x00000000003c0947 */ /* 0x000fea0003800000 */
[----:B------:R-:W1:Y:S01]  /*48d0*/  S2R R2, SR_LANEID ;  /* 0x0000000000027919 */ /* 0x000e620000000000 */
[----:B------:R-:W-:Y:S01]  /*48e0*/  ULOP3.LUT UR8, URZ, UR8, URZ, 0x33, !UPT ;  /* 0x00000008ff087292 */ /* 0x000fe2000f8e33ff */
[----:B------:R-:W-:Y:S01]  /*48f0*/  LOP3.LUT R4, RZ, UR4, RZ, 0x33, !PT ;  /* 0x00000004ff047c12 */ /* 0x000fe2000f8e33ff */
[----:B------:R-:W-:Y:S02]  /*4900*/  VOTEU.ANY UR7, UPT, PT ;  /* 0x0000000000077886 */ /* 0x000fe400038e0100 */
[----:B------:R-:W-:Y:S01]  /*4910*/  UFLO.U32 UR7, UR7 ;  /* 0x00000007000772bd */ /* 0x000fe200080e0000 */
[----:B------:R-:W2:Y:S01]  /*4920*/  REDUX UR4, R4 ;  /* 0x00000000040473c4 */ /* 0x000ea20000000000 */
[----:B------:R-:W-:-:S06]  /*4930*/  IMAD.U32 R0, RZ, RZ, UR8 ;  /* 0x00000008ff007e24 */ /* 0x000fcc000f8e00ff */
[----:B------:R1:W-:Y:S01]  /*4940*/  UTCATOMSWS.AND URZ, UR8 ;  /* 0x0000000800ff79e3 */ /* 0x0003e20008000000 */
[----:B------:R-:W3:Y:S01]  /*4950*/  REDUX UR5, R0 ;  /* 0x00000000000573c4 */ /* 0x000ee20000000000 */
[----:B-1----:R-:W-:Y:S01]  /*4960*/  ISETP.EQ.U32.AND P0, PT, R2, UR7, PT ;  /* 0x0000000702007c0c */ /* 0x002fe2000bf02070 */
[----:B--2---:R-:W-:Y:S01]  /*4970*/  IMAD.U32 R2, RZ, RZ, UR4 ;  /* 0x00000004ff027e24 */ /* 0x004fe2000f8e00ff */
[----:B---3--:R-:W-:-:S11]  /*4980*/  MOV R3, UR5 ;  /* 0x0000000500037c02 */ /* 0x008fd60008000f00 */
[----:B------:R1:W-:Y:S04]  /*4990*/  @P0 ATOMS.AND RZ, [UR6+0x14], R3 ;  /* 0x00001403ffff098c */ /* 0x0003e8000a800006 */
[----:B------:R1:W-:Y:S01]  /*49a0*/  @P0 ATOMS.AND RZ, [UR6+0x18], R2 ;  /* 0x00001802ffff098c */ /* 0x0003e2000a800006 */
[----:B------:R-:W-:Y:S05]  /*49b0*/  BRA `(.L_x_98) ;  /* 0x0000000000147947 */ /* 0x000fea0003800000 */
.L_x_97:
[----:B------:R-:W-:Y:S02]  /*49c0*/  MOV R2, 0x49e0 ;  /* 0x000049e000027802 */ /* 0x000fe40000000f00 */
[----:B---345:R-:W-:Y:S05]  /*49d0*/  CALL.REL.NOINC `($__internal_0_$__cuda_sm10x_tcgen05_guardrail_trap_col_being_dealloced_not_returned_by_alloc) ;  /* 0x0000004400547944 */ /* 0x038fea0003c00000 */
[----:B------:R-:W-:Y:S05]  /*49e0*/  BRA `(.L_x_98) ;  /* 0x0000000000087947 */ /* 0x000fea0003800000 */
.L_x_96:
[----:B------:R-:W-:Y:S02]  /*49f0*/  MOV R2, 0x4a10 ;  /* 0x00004a1000027802 */ /* 0x000fe40000000f00 */
[----:B---345:R-:W-:Y:S05]  /*4a00*/  CALL.REL.NOINC `($__internal_2_$__cuda_sm10x_tcgen05_guardrail_trap_unallocated_columns_being_dealloced) ;  /* 0x0000004400607944 */ /* 0x038fea0003c00000 */
.L_x_98:
[----:B------:R-:W-:Y:S01]  /*4a10*/  NOP ;  /* 0x0000000000007918 */ /* 0x000fe20000000000 */
[----:B----4-:R-:W-:Y:S05]  /*4a20*/  EXIT ;  /* 0x000000000000794d */ /* 0x010fea0003800000 */
.L_x_69:
[----:B------:R-:W-:-:S09]  /*4a30*/  UISETP.NE.OR UP5, UPT, UR10, 0x3, !UP5 ;  /* 0x000000030a00788c */ /* 0x000fd2000efa5670 */
[----:B------:R-:W-:Y:S05]  /*4a40*/  BRA.U UP5, `(.L_x_99) ;  /* 0x0000000d05e87547 */ /* 0x000fea000b800000 */
[----:B------:R-:W1:Y:S01]  /*4a50*/  LDC R0, c[0x0][0xb30] ;  /* 0x0002cc00ff007b82 */ /* 0x000e620000000800 */
[----:B------:R-:W2:Y:S01]  /*4a60*/  LDCU.64 UR8, c[0x0][0x888] ;  /* 0x00011100ff0877ac */ /* 0x000ea20008000a00 */
[----:B------:R-:W-:Y:S02]  /*4a70*/  HFMA2 R25, -RZ, RZ, 0, 0 ;  /* 0x00000000ff197431 */ /* 0x000fe400000001ff */
[----:B------:R-:W-:Y:S01]  /*4a80*/  IMAD.MOV.U32 R34, RZ, RZ, 0x1 ;  /* 0x00000001ff227424 */ /* 0x000fe200078e00ff */
[----:B------:R-:W-:Y:S01]  /*4a90*/  MOV R23, 0x1000 ;  /* 0x0000100000177802 */ /* 0x000fe20000000f00 */
[----:B------:R-:W3:Y:S01]  /*4aa0*/  LDCU.64 UR4, c[0x0][0x890] ;  /* 0x00011200ff0477ac */ /* 0x000ee20008000a00 */
[----:B------:R-:W-:Y:S01]  /*4ab0*/  IMAD.MOV.U32 R27, RZ, RZ, RZ ;  /* 0x000000ffff1b7224 */ /* 0x000fe200078e00ff */
[----:B------:R-:W4:Y:S01]  /*4ac0*/  LDC R19, c[0x0][0x370] ;  /* 0x0000dc00ff137b82 */ /* 0x000f220000000800 */
[----:B------:R-:W-:Y:S01]  /*4ad0*/  UMOV UR7, 0x400 ;  /* 0x0000040000077882 */ /* 0x000fe20000000000 */
[----:B------:R-:W-:-:S02]  /*4ae0*/  UPLOP3.LUT UP1, UPT, UPT, UPT, UPT, 0x40, 0x4 ;  /* 0x000000000004789c */ /* 0x000fc40003f2e870 */
[----:B------:R-:W-:Y:S01]  /*4af0*/  ULEA UR7, UR37, UR7, 0x18 ;  /* 0x0000000725077291 */ /* 0x000fe2000f8ec0ff */
[----:B------:R-:W-:-:S03]  /*4b00*/  UMOV UR13, URZ ;  /* 0x000000ff000d7c82 */ /* 0x000fc60008000000 */
[----:B------:R-:W4:Y:S01]  /*4b10*/  LDC R2, c[0x0][0xb0c] ;  /* 0x0002c300ff027b82 */ /* 0x000f220000000800 */
[----:B--2---:R-:W-:Y:S02]  /*4b20*/  UISETP.NE.U32.AND UP4, UPT, UR8, URZ, UPT ;  /* 0x000000ff0800728c */ /* 0x004fe4000bf85070 */
[----:B---3--:R-:W-:-:S05]  /*4b30*/  UISETP.NE.U32.AND UP5, UPT, UR4, URZ, UPT ;  /* 0x000000ff0400728c */ /* 0x008fca000bfa5070 */
[----:B------:R-:W2:Y:S01]  /*4b40*/  LDC R18, c[0x0][0xb20] ;  /* 0x0002c800ff127b82 */ /* 0x000ea20000000800 */
[----:B-1----:R-:W-:Y:S01]  /*4b50*/  ISETP.NE.AND P1, PT, R0, 0x1, PT ;  /* 0x000000010000780c */ /* 0x002fe20003f25270 */
[----:B------:R-:W-:Y:S02]  /*4b60*/  UISETP.NE.AND.EX UP4, UPT, UR9, URZ, UPT, UP4 ;  /* 0x000000ff0900728c */ /* 0x000fe4000bf85340 */
[----:B------:R-:W-:-:S04]  /*4b70*/  UISETP.NE.AND.EX UP5, UPT, UR5, URZ, UPT, UP5 ;  /* 0x000000ff0500728c */ /* 0x000fc8000bfa5350 */
[----:B-----5:R-:W1:Y:S08]  /*4b80*/  LDC.64 R32, c[0x0][0x348] ;  /* 0x0000d200ff207b82 */ /* 0x020e700000000a00 */
[----:B------:R-:W3:Y:S08]  /*4b90*/  LDC.64 R16, c[0x0][0xb10] ;  /* 0x0002c400ff107b82 */ /* 0x000ef00000000a00 */
[----:B------:R-:W1:Y:S08]  /*4ba0*/  LDC.64 R6, c[0x0][0xb18] ;  /* 0x0002c600ff067b82 */ /* 0x000e700000000a00 */
[----:B------:R-:W1:Y:S08]  /*4bb0*/  LDC.64 R4, c[0x0][0xb28] ;  /* 0x0002ca00ff047b82 */ /* 0x000e700000000a00 */
[----:B--2-4-:R-:W1:Y:S02]  /*4bc0*/  LDC R22, c[0x0][0x374] ;  /* 0x0000dd00ff167b82 */ /* 0x014e640000000800 */
.L_x_108:
[----:B------:R-:W-:Y:S02]  /*4bd0*/  LEA R0, R27, UR7, 0x3 ;  /* 0x000000071b007c11 */ /* 0x000fe4000f8e18ff */
[----:B------:R-:W-:Y:S02]  /*4be0*/  SHF.L.U32 R3, R25, 0x1f, RZ ;  /* 0x0000001f19037819 */ /* 0x000fe400000006ff */
[----:B------:R-:W-:Y:S02]  /*4bf0*/  LEA R28, R27, UR7, 0x4 ;  /* 0x000000071b1c7c11 */ /* 0x000fe4000f8e20ff */
[----:B--2---:R-:W2:Y:S02]  /*4c00*/  SYNCS.PHASECHK.TRANS64.TRYWAIT P0, [R0+URZ+0x150], R3 ;  /* 0x00015003000075a7 */ /* 0x004ea400080011ff */
[----:B--2---:R-:W-:Y:S05]  /*4c10*/  @!P0 BRA `(.L_x_100) ;  /* 0x0000003c00e88947 */ /* 0x004fea0003800000 */
.L_x_203:
[----:B------:R-:W-:Y:S01]  /*4c20*/  ISETP.GE.AND P0, PT, R26, 0x1, PT ;  /* 0x000000011a00780c */ /* 0x000fe20003f06270 */
[----:B------:R-:W4:Y:S01]  /*4c30*/  LDS.128 R28, [R28+0x1e0] ;  /* 0x0001e0001c1c7984 */ /* 0x000f220000000c00 */
[----:B--2---:R-:W-:Y:S01]  /*4c40*/  VIADD R0, R0, 0x160 ;  /* 0x0000016000007836 */ /* 0x004fe20000000000 */
[----:B------:R-:W-:Y:S01]  /*4c50*/  @!PT LDS RZ, [RZ] ;  /* 0x00000000fffff984 */ /* 0x000fe20000000800 */
[----:B------:R-:W-:Y:S01]  /*4c60*/  @!PT LDS RZ, [RZ] ;  /* 0x00000000fffff984 */ /* 0x000fe20000000800 */
[----:B------:R-:W-:Y:S01]  /*4c70*/  @!PT LDS RZ, [RZ] ;  /* 0x00000000fffff984 */ /* 0x000fe20000000800 */
[----:B------:R-:W-:Y:S01]  /*4c80*/  @!PT LDS RZ, [RZ] ;  /* 0x00000000fffff984 */ /* 0x000fe20000000800 */
[----:B------:R2:W-:Y:S06]  /*4c90*/  MEMBAR.ALL.CTA ;  /* 0x0000000000007992 */ /* 0x0005ec0000008000 */
[----:B--2---:R-:W2:Y:S01]  /*4ca0*/  FENCE.VIEW.ASYNC.S ;  /* 0x00000000000073c6 */ /* 0x004ea20000000000 */
[----:B------:R-:W-:Y:S04]  /*4cb0*/  PRMT R0, RZ, 0x654, R0 ;  /* 0x00000654ff007816 */ /* 0x000fe80000000000 */
[----:B--2---:R2:W-:Y:S01]  /*4cc0*/  SYNCS.ARRIVE.TRANS64.RED.A1T0 RZ, [R0+URZ], RZ ;  /* 0x000000ff00ff79a7 */ /* 0x0045e200081004ff */
[----:B----4-:R-:W-:Y:S11]  /*4cd0*/  LOP3.LUT P3, RZ, R30, 0x1, RZ, 0xc0, !PT ;  /* 0x000000011eff7812 */ /* 0x010ff6000786c0ff */
[----:B------:R-:W-:Y:S02]  /*4ce0*/  @!UPT UIADD3 URZ, UPT, UPT, URZ, URZ, URZ ;  /* 0x000000fffffff290 */ /* 0x000fe4000fffe0ff */
[----:B------:R-:W-:Y:S02]  /*4cf0*/  @P3 MOV R13, R28 ;  /* 0x0000001c000d3202 */ /* 0x000fe40000000f00 */
[----:B------:R-:W-:Y:S01]  /*4d00*/  @P3 LOP3.LUT R8, R29, 0xffff, RZ, 0xc0, !PT ;  /* 0x0000ffff1d083812 */ /* 0x000fe200078ec0ff */
[----:B--2---:R-:W-:Y:S06]  /*4d10*/  @!P0 BRA `(.L_x_101) ;  /* 0x0000000000a48947 */ /* 0x004fec0003800000 */
[----:B-1----:R-:W-:Y:S01]  /*4d20*/  IMAD.HI.U32 R37, R22, R7, RZ ;  /* 0x0000000716257227 */ /* 0x002fe200078e00ff */
[----:B------:R-:W-:Y:S02]  /*4d30*/  ISETP.NE.AND P0, PT, R6, 0x1, PT ;  /* 0x000000010600780c */ /* 0x000fe40003f05270 */
[----:B------:R-:W-:Y:S01]  /*4d40*/  ISETP.NE.AND P2, PT, R26, 0x1, PT ;  /* 0x000000011a00780c */ /* 0x000fe20003f45270 */
[----:B---3--:R-:W-:Y:S01]  /*4d50*/  IMAD.HI.U32 R36, R19, R16, RZ ;  /* 0x0000001013247227 */ /* 0x008fe200078e00ff */
[----:B------:R-:W-:Y:S02]  /*4d60*/  SHF.R.U32.HI R37, RZ, R18, R37 ;  /* 0x00000012ff257219 */ /* 0x000fe40000011625 */
[----:B------:R-:W-:Y:S01]  /*4d70*/  ISETP.NE.AND P4, PT, R2, 0x1, PT ;  /* 0x000000010200780c */ /* 0x000fe20003f85270 */
[----:B------:R-:W-:Y:S01]  /*4d80*/  IMAD.HI.U32 R38, R13, R16, RZ ;  /* 0x000000100d267227 */ /* 0x000fe200078e00ff */
[----:B------:R-:W-:Y:S02]  /*4d90*/  SHF.R.U32.HI R36, RZ, R17, R36 ;  /* 0x00000011ff247219 */ /* 0x000fe40000011624 */
[----:B------:R-:W-:Y:S01]  /*4da0*/  SEL R3, R22, R37, !P0 ;  /* 0x0000002516037207 */ /* 0x000fe20004000000 */
[C---:B------:R-:W-:Y:S01]  /*4db0*/  IMAD.HI.U32 R37, R8.reuse, R7, RZ ;  /* 0x0000000708257227 */ /* 0x040fe200078e00ff */
[----:B------:R-:W-:Y:S02]  /*4dc0*/  SEL R11, R19, R36, !P4 ;  /* 0x00000024130b7207 */ /* 0x000fe40006000000 */
[----:B------:R-:W-:Y:S01]  /*4dd0*/  SHF.R.U32.HI R38, RZ, R17, R38 ;  /* 0x00000011ff267219 */ /* 0x000fe20000011626 */
[----:B------:R-:W-:Y:S01]  /*4de0*/  IMAD.HI.U32 R40, R3, R4, RZ ;  /* 0x0000000403287227 */ /* 0x000fe200078e00ff */
[----:B------:R-:W-:Y:S03]  /*4df0*/  SHF.R.U32.HI R37, RZ, R18, R37 ;  /* 0x00000012ff257219 */ /* 0x000fe60000011625 */
[----:B------:R-:W-:Y:S01]  /*4e00*/  IMAD.HI.U32 R36, R11, R4, RZ ;  /* 0x000000040b247227 */ /* 0x000fe200078e00ff */
[----:B------:R-:W-:Y:S02]  /*4e10*/  @P2 SHF.R.U32.HI R3, RZ, R5, R40 ;  /* 0x00000005ff032219 */ /* 0x000fe40000011628 */
[----:B------:R-:W-:Y:S02]  /*4e20*/  SEL R9, R8, R37, !P0 ;  /* 0x0000002508097207 */ /* 0x000fe40004000000 */
[----:B------:R-:W-:Y:S01]  /*4e30*/  @P2 SHF.R.U32.HI R11, RZ, R5, R36 ;  /* 0x00000005ff0b2219 */ /* 0x000fe20000011624 */
[C---:B------:R-:W-:Y:S01]  /*4e40*/  IMAD R10, R26.reuse, R3, RZ ;  /* 0x000000031a0a7224 */ /* 0x040fe200078e02ff */
[----:B------:R-:W-:Y:S01]  /*4e50*/  SEL R3, R13, R38, !P4 ;  /* 0x000000260d037207 */ /* 0x000fe20006000000 */
[C---:B------:R-:W-:Y:S03]  /*4e60*/  IMAD.HI.U32 R14, R9.reuse, R4, RZ ;  /* 0x00000004090e7227 */ /* 0x040fe600078e00ff */
[----:B------:R-:W-:Y:S01]  /*4e70*/  ISETP.GE.AND P0, PT, R9, R10, PT ;  /* 0x0000000a0900720c */ /* 0x000fe20003f06270 */
[C---:B------:R-:W-:Y:S01]  /*4e80*/  IMAD R12, R26.reuse, R11, RZ ;  /* 0x0000000b1a0c7224 */ /* 0x040fe200078e02ff */
[-C--:B------:R-:W-:Y:S04]  /*4e90*/  SHF.R.U32.HI R14, RZ, R5.reuse, R14 ;  /* 0x00000005ff0e7219 */ /* 0x080fe8000001160e */
[----:B------:R-:W-:Y:S02]  /*4ea0*/  ISETP.GE.OR P0, PT, R3, R12, P0 ;  /* 0x0000000c0300720c */ /* 0x000fe40000706670 */
[----:B------:R-:W-:Y:S05]  /*4eb0*/  SEL R15, R9, R14, !P2 ;  /* 0x0000000e090f7207 */ /* 0x000fea0005000000 */
[----:B------:R-:W-:Y:S04]  /*4ec0*/  IMAD.MOV R14, RZ, RZ, -R15 ;  /* 0x000000ffff0e7224 */ /* 0x000fe800078e0a0f */
[----:B------:R-:W-:Y:S02]  /*4ed0*/  IMAD R14, R26, R14, R9 ;  /* 0x0000000e1a0e7224 */ /* 0x000fe400078e0209 */
[C---:B------:R-:W-:Y:S05]  /*4ee0*/  @!P0 IMAD.HI.U32 R10, R3.reuse, R4, RZ ;  /* 0x00000004030a8227 */ /* 0x040fea00078e00ff */
[----:B------:R-:W-:Y:S04]  /*4ef0*/  @!P0 SHF.R.U32.HI R10, RZ, R5, R10 ;  /* 0x00000005ff0a8219 */ /* 0x000fe8000001160a */
[----:B------:R-:W-:Y:S01]  /*4f00*/  @!P0 SEL R0, R3, R10, !P2 ;  /* 0x0000000a03008207 */ /* 0x000fe20005000000 */
[----:B------:R-:W-:Y:S03]  /*4f10*/  IMAD.MOV R10, RZ, RZ, -R3 ;  /* 0x000000ffff0a7224 */ /* 0x000fe600078e0a03 */
[----:B------:R-:W-:Y:S01]  /*4f20*/  @!P0 IADD3 R15, PT, PT, R15, -R0, RZ ;  /* 0x800000000f0f8210 */ /* 0x000fe20007ffe0ff */
[----:B------:R-:W-:Y:S01]  /*4f30*/  @!P0 IMAD R0, R11, R14, R0 ;  /* 0x0000000e0b008224 */ /* 0x000fe200078e0200 */
[----:B------:R-:W-:Y:S01]  /*4f40*/  IADD3 R11, PT, PT, -R9, RZ, RZ ;  /* 0x000000ff090b7210 */ /* 0x000fe20007ffe1ff */
[----:B------:R-:W-:Y:S02]  /*4f50*/  IMAD R13, R2, R10, R13 ;  /* 0x0000000a020d7224 */ /* 0x000fe400078e020d */
[----:B------:R-:W-:Y:S02]  /*4f60*/  @!P0 IMAD R9, R15, R26, R3 ;  /* 0x0000001a0f098224 */ /* 0x000fe400078e0203 */
[----:B------:R-:W-:Y:S02]  /*4f70*/  @!P0 IMAD.MOV.U32 R3, RZ, RZ, R0 ;  /* 0x000000ffff038224 */ /* 0x000fe400078e0000 */
[----:B------:R-:W-:Y:S02]  /*4f80*/  IMAD R8, R6, R11, R8 ;  /* 0x0000000b06087224 */ /* 0x000fe400078e0208 */
[----:B------:R-:W-:Y:S02]  /*4f90*/  IMAD R13, R3, R2, R13 ;  /* 0x00000002030d7224 */ /* 0x000fe400078e020d */
[----:B------:R-:W-:Y:S02]  /*4fa0*/  IMAD R8, R9, R6, R8 ;  /* 0x0000000609087224 */ /* 0x000fe400078e0208 */
.L_x_101:
[----:B------:R-:W-:Y:S05]  /*4fb0*/  BRA.U UP1, `(.L_x_102) ;  /* 0x0000000101107547 */ /* 0x000fea000b800000 */
[----:B------:R-:W-:Y:S04]  /*4fc0*/  MOV R0, UR6 ;  /* 0x0000000600007c02 */ /* 0x000fe80008000f00 */
[----:B------:R-:W-:Y:S04]  /*4fd0*/  SHF.L.U32 R3, R0, 0x1f, RZ ;  /* 0x0000001f00037819 */ /* 0x000fe800000006ff */
[----:B------:R-:W2:Y:S02]  /*4fe0*/  SYNCS.PHASECHK.TRANS64.TRYWAIT P0, [UR7+0x148], R3 ;  /* 0x00014803ff0075a7 */ /* 0x000ea40008001107 */
[----:B--2---:R-:W-:Y:S05]  /*4ff0*/  @!P0 BRA `(.L_x_103) ;  /* 0x0000003c00048947 */ /* 0x004fea0003800000 */
.L_x_102:
[----:B------:R-:W-:Y:S02]  /*5000*/  R2UR UR27, R21 ;  /* 0x00000000151b72ca */ /* 0x000fe400000e0000 */
[----:B------:R-:W-:Y:S02]  /*5010*/  R2UR UR26, R20 ;  /* 0x00000000141a72ca */ /* 0x000fe400000e0000 */
[----:B------:R-:W-:Y:S04]  /*5020*/  ISETP.NE.U32.AND P2, PT, RZ, UR4, PT ;  /* 0x00000004ff007c0c */ /* 0x000fe8000bf45070 */
[----:B------:R-:W-:Y:S05]  /*5030*/  ISETP.NE.AND.EX P2, PT, RZ, UR5, PT, P2 ;  /* 0x00000005ff007c0c */ /* 0x000fea000bf45320 */
[----:B------:R-:W-:Y:S02]  /*5040*/  USHF.L.U32 UR27, UR27, 0x6, URZ ;  /* 0x000000061b1b7899 */ /* 0x000fe400080006ff */
[----:B------:R-:W-:Y:S01]  /*5050*/  USHF.L.U32 UR26, UR26, 0x6, URZ ;  /* 0x000000061a1a7899 */ /* 0x000fe200080006ff */
[----:B------:R-:W-:Y:S11]  /*5060*/  BRA.U !UP5, `(.L_x_104) ;  /* 0x000000010d347547 */ /* 0x000ff6000b800000 */
[----:B------:R-:W-:Y:S01]  /*5070*/  UPLOP3.LUT UP0, UPT, UPT, UPT, UP4, 0x80, 0x8 ;  /* 0x000000000008789c */ /* 0x000fe20003f0f040 */
[----:B--2---:R-:W-:Y:S02]  /*5080*/  HFMA2 R0, -RZ, RZ, 0, 5.9604644775390625e-08 ;  /* 0x00000001ff007431 */ /* 0x004fe400000001ff */
[----:B------:R-:W-:Y:S03]  /*5090*/  IMAD.MOV.U32 R59, RZ, RZ, 0x1 ;  /* 0x00000001ff3b7424 */ /* 0x000fe600078e00ff */
[----:B------:R-:W-:Y:S05]  /*50a0*/  PLOP3.LUT P0, PT, PT, PT, UP0, 0x80, 0x8 ;  /* 0x000000000008781c */ /* 0x000fea0003f0f008 */
[----:B------:R-:W2:Y:S01]  /*50b0*/  @UP0 LDCU.64 UR10, c[0x0][0x888] ;  /* 0x00011100ff0a07ac */ /* 0x000ea20008000a00 */
[----:B------:R-:W-:Y:S07]  /*50c0*/  @UP0 UIMAD UR8, UR36, UR4, URZ ;  /* 0x00000004240802a4 */ /* 0x000fee000f8e02ff */
[----:B------:R-:W-:Y:S01]  /*50d0*/  @!P0 PRMT R59, R0, 0x7610, R59 ;  /* 0x00007610003b8816 */ /* 0x000fe2000000003b */
[----:B--2---:R-:W-:Y:S03]  /*50e0*/  @UP0 UIMAD.WIDE UR10, UR8, 0x4, UR10 ;  /* 0x00000004080a08a5 */ /* 0x004fe6000f8e020a */
[----:B------:R-:W2:Y:S03]  /*50f0*/  @!UP0 LDCU UR8, c[0x0][0x880] ;  /* 0x00011000ff0887ac */ /* 0x000ea60008000800 */
[----:B------:R-:W-:Y:S01]  /*5100*/  IMAD.U32 R10, RZ, RZ, UR10 ;  /* 0x0000000aff0a7e24 */ /* 0x000fe2000f8e00ff */
[----:B------:R-:W-:Y:S05]  /*5110*/  MOV R11, UR11 ;  /* 0x0000000b000b7c02 */ /* 0x000fea0008000f00 */
[----:B------:R4:W5:Y:S02]  /*5120*/  @P0 LDG.E R35, desc[UR46][R10.64] ;  /* 0x0000002e0a230981 */ /* 0x000964000c1e1900 */
[----:B--2-4-:R-:W-:Y:S07]  /*5130*/  @!P0 IMAD.U32 R35, RZ, RZ, UR8 ;  /* 0x00000008ff238e24 */ /* 0x014fee000f8e00ff */
.L_x_104:
[----:B-----5:R-:W-:Y:S01]  /*5140*/  @!P2 FSETP.EQ.AND P0, PT, R35, RZ, PT ;  /* 0x000000ff2300a20b */ /* 0x020fe20003f02000 */
[----:B------:R-:W-:Y:S01]  /*5150*/  @!UPT UIADD3 URZ, UPT, UPT, URZ, URZ, URZ ;  /* 0x000000fffffff290 */ /* 0x000fe2000fffe0ff */
[----:B------:R-:W-:Y:S11]  /*5160*/  @!P2 BRA `(.L_x_105) ;  /* 0x000000000014a947 */ /* 0x000ff60003800000 */
[----:B------:R-:W-:Y:S02]  /*5170*/  LOP3.LUT P2, RZ, R59, 0xff, RZ, 0xc0, !PT ;  /* 0x000000ff3bff7812 */ /* 0x000fe4000784c0ff */
[----:B------:R-:W-:Y:S04]  /*5180*/  PLOP3.LUT P0, PT, PT, PT, UP0, 0x80, 0x8 ;  /* 0x000000000008781c */ /* 0x000fe80003f0f008 */
[----:B------:R-:W-:Y:S07]  /*5190*/  PLOP3.LUT P0, PT, P0, PT, PT, 0x8, 0x80 ;  /* 0x000000000080781c */ /* 0x000fee000070e170 */
[----:B------:R-:W-:Y:S11]  /*51a0*/  @P2 FSETP.EQ.AND P0, PT, R35, RZ, PT ;  /* 0x000000ff2300220b */ /* 0x000ff60003f02000 */
[----:B------:R-:W-:Y:S02]  /*51b0*/  @!UPT UIADD3 URZ, UPT, UPT, URZ, URZ, URZ ;  /* 0x000000fffffff290 */ /* 0x000fe4000fffe0ff */
.L_x_105:
[----:B------:R-:W-:Y:S01]  /*51c0*/  ULEA UR15, UR13, UR7, 0x3 ;  /* 0x000000070d0f7291 */ /* 0x000fe2000f8e18ff */
[----:B--2---:R-:W-:Y:S02]  /*51d0*/  SHF.L.U32 R3, R34, 0x1f, RZ ;  /* 0x0000001f22037819 */ /* 0x004fe400000006ff */
[----:B------:R-:W-:Y:S04]  /*51e0*/  ELECT P4, URZ, PT ;  /* 0x0000000000ff782f */ /* 0x000fe80003880000 */
[----:B------:R-:W-:Y:S02]  /*51f0*/  PLOP3.LUT P4, PT, P0, P4, PT, 0xf2, 0x2f ;  /* 0x00000000002f781c */ /* 0x000fe40000789e72 */
[----:B------:R-:W2:Y:S11]  /*5200*/  SYNCS.PHASECHK.TRANS64.TRYWAIT P2, [UR15+0x128], R3 ;  /* 0x00012803ff0075a7 */ /* 0x000eb6000804110f */
[----:B-1----:R-:W-:Y:S05]  /*5210*/  @!P4 IADD3 R20, P0, PT, R32, 0x580, RZ ;  /* 0x000005802014c810 */ /* 0x002fea0007f1e0ff */
[----:B------:R-:W-:Y:S01]  /*5220*/  @!P4 IMAD.X R12, RZ, RZ, R33, P0 ;  /* 0x000000ffff0cc224 */ /* 0x000fe200000e0621 */
[----:B--2---:R-:W-:Y:S07]  /*5230*/  @!P2 BRA `(.L_x_106) ;  /* 0x00000038008ca947 */ /* 0x004fee0003800000 */
.L_x_206:
[----:B------:R-:W2:Y:S01]  /*5240*/  LDC.64 R14, c[0x0][0xb10] ;  /* 0x0002c400ff0e7b82 */ /* 0x000ea20000000a00 */
[----:B------:R-:W-:Y:S01]  /*5250*/  @!P4 R2UR UR8, R12 ;  /* 0x000000000c08c2ca */ /* 0x000fe200000e0000 */
[----:B------:R-:W-:Y:S01]  /*5260*/  VOTEU.ALL UP3, P4 ;  /* 0x0000000000ff7886 */ /* 0x000fe20002060000 */
[----:B------:R-:W-:Y:S01]  /*5270*/  @!P4 R2UR UR9, R20 ;  /* 0x000000001409c2ca */ /* 0x000fe200000e0000 */
[----:B------:R-:W-:Y:S01]  /*5280*/  UIADD3 UR25, UPT, UPT, UR15, 0x110, URZ ;  /* 0x000001100f197890 */ /* 0x000fe2000fffe0ff */
[----:B------:R-:W-:Y:S03]  /*5290*/  @P3 SHF.R.U32.HI R24, RZ, 0x10, R29 ;  /* 0x00000010ff183819 */ /* 0x000fe6000001161d */
[----:B------:R-:W4:Y:S01]  /*52a0*/  LDC.64 R10, c[0x0][0xb18] ;  /* 0x0002c600ff0a7b82 */ /* 0x000f220000000a00 */
[----:B------:R-:W-:Y:S01]  /*52b0*/  UIADD3 UR14, UPT, UPT, UR13, 0x1, URZ ;  /* 0x000000010d0e7890 */ /* 0x000fe2000fffe0ff */
[----:B------:R-:W-:Y:S01]  /*52c0*/  VIADD R27, R27, 0x1 ;  /* 0x000000011b1b7836 */ /* 0x000fe20000000000 */
[----:B------:R-:W-:Y:S01]  /*52d0*/  VOTEU.ALL UP2, P4 ;  /* 0x0000000000ff7886 */ /* 0x000fe20002040000 */
[----:B------:R-:W-:Y:S01]  /*52e0*/  UMOV UR18, 0x0 ;  /* 0x0000000000127882 */ /* 0x000fe20000000000 */
[----:B------:R-:W-:Y:S03]  /*52f0*/  UISETP.NE.AND UP6, UPT, UR14, 0x3, UPT ;  /* 0x000000030e00788c */ /* 0x000fe6000bfc5270 */
[----:B-1----:R-:W1:Y:S01]  /*5300*/  @!P1 LDC R0, c[0x0][0xb20] ;  /* 0x0002c800ff009b82 */ /* 0x002e620000000800 */
[----:B------:R-:W-:Y:S01]  /*5310*/  UMOV UR19, 0x10000000 ;  /* 0x1000000000137882 */ /* 0x000fe20000000000 */
[----:B------:R-:W-:Y:S01]  /*5320*/  IMAD.U32 R21, RZ, RZ, UR8 ;  /* 0x00000008ff157e24 */ /* 0x000fe2000f8e00ff */
[----:B------:R-:W-:Y:S05]  /*5330*/  @!UP3 ULEA UR8, UR13, UR7, 0xc ;  /* 0x000000070d08b291 */ /* 0x000fea000f8e60ff */
[----:B------:R-:W5:Y:S01]  /*5340*/  @!P1 LDC R3, c[0x0][0xb0c] ;  /* 0x0002c300ff039b82 */ /* 0x000f620000000800 */
[----:B------:R-:W-:Y:S01]  /*5350*/  IMAD.U32 R20, RZ, RZ, UR9 ;  /* 0x00000009ff147e24 */ /* 0x000fe2000f8e00ff */
[----:B------:R-:W-:Y:S01]  /*5360*/  UMOV UR28, UR36 ;  /* 0x00000024001c7c82 */ /* 0x000fe20008000000 */
[----:B------:R-:W-:Y:S01]  /*5370*/  @!P4 R2UR UR21, R21 ;  /* 0x000000001515c2ca */ /* 0x000fe200000e0000 */
[----:B------:R-:W-:Y:S02]  /*5380*/  @!UP3 UIADD3 UR24, UPT, UPT, UR8, 0x300, URZ ;  /* 0x000003000818b890 */ /* 0x000fe4000fffe0ff */
[----:B------:R-:W-:Y:S01]  /*5390*/  @!P4 R2UR UR20, R20 ;  /* 0x000000001414c2ca */ /* 0x000fe200000e0000 */
[----:B------:R-:W-:Y:S01]  /*53a0*/  @!UP3 UIADD3 UR10, UPT, UPT, UR26, 0x20, URZ ;  /* 0x000000201a0ab890 */ /* 0x000fe2000fffe0ff */
[----:B------:R-:W-:Y:S01]  /*53b0*/  @!P4 IMAD.MOV.U32 R20, RZ, RZ, 0x1000 ;  /* 0x00001000ff14c424 */ /* 0x000fe200078e00ff */
[----:B------:R-:W-:Y:S02]  /*53c0*/  @!UP3 UIADD3 UR8, UPT, UPT, UR8, 0xb00, URZ ;  /* 0x00000b000808b890 */ /* 0x000fe4000fffe0ff */
[----:B------:R-:W-:Y:S01]  /*53d0*/  USEL UR9, URZ, 0x1, UP6 ;  /* 0x00000001ff097887 */ /* 0x000fe2000b000000 */
[----:B------:R-:W-:Y:S01]  /*53e0*/  VOTEU.ALL UP1, P4 ;  /* 0x0000000000ff7886 */ /* 0x000fe20002020000 */
[----:B------:R-:W-:Y:S01]  /*53f0*/  UMOV UR11, UR27 ;  /* 0x0000001b000b7c82 */ /* 0x000fe20008000000 */
[----:B------:R-:W-:Y:S01]  /*5400*/  UMOV UR12, UR36 ;  /* 0x00000024000c7c82 */ /* 0x000fe20008000000 */
[----:B------:R-:W-:Y:S02]  /*5410*/  UPRMT UR16, UR37, 0x654, UR25 ;  /* 0x0000065425107896 */ /* 0x000fe40008000019 */
[----:B------:R-:W-:Y:S01]  /*5420*/  LOP3.LUT R34, R34, UR9, RZ, 0x3c, !PT ;  /* 0x0000000922227c12 */ /* 0x000fe2000f8e3cff */
[----:B------:R-:W-:Y:S01]  /*5430*/  UMOV UR9, UR25 ;  /* 0x0000001900097c82 */ /* 0x000fe20008000000 */
[----:B------:R1:W-:Y:S01]  /*5440*/  @!UP2 UTMALDG.3D [UR24], [UR20], desc[UR18] ;  /* 0x000012181400a5b4 */ /* 0x0003e20008011000 */
[----:B------:R-:W-:Y:S01]  /*5450*/  USEL UR14, UR14, URZ, UP6 ;  /* 0x000000ff0e0e7287 */ /* 0x000fe2000b000000 */
[----:B------:R-:W-:Y:S03]  /*5460*/  SHF.L.U32 R12, R34, 0x1f, RZ ;  /* 0x0000001f220c7819 */ /* 0x000fe600000006ff */
[----:B------:R-:W-:Y:S01]  /*5470*/  ULEA UR13, UR14, UR7, 0x3 ;  /* 0x000000070e0d7291 */ /* 0x000fe2000f8e18ff */
[----:B--2---:R-:W-:Y:S01]  /*5480*/  @!P1 IMAD.HI.U32 R14, R13, R14, RZ ;  /* 0x0000000e0d0e9227 */ /* 0x004fe200078e00ff */
[----:B----4-:R-:W-:Y:S01]  /*5490*/  @!P1 ISETP.NE.AND P0, PT, R10, 0x1, PT ;  /* 0x000000010a00980c */ /* 0x010fe20003f05270 */
[----:B------:R2:W-:Y:S01]  /*54a0*/  @!UP1 UTMALDG.3D [UR8], [UR20], desc[UR18] ;  /* 0x00001208140095b4 */ /* 0x0005e20008011000 */
[----:B------:R2:W-:Y:S01]  /*54b0*/  @!P4 SYNCS.ARRIVE.TRANS64.RED.A0TR RZ, [UR15+0x110], R20 ;  /* 0x00011014ffffc9a7 */ /* 0x0005e2000830040f */
[C---:B------:R-:W-:Y:S01]  /*54c0*/  @!P1 IMAD.HI.U32 R11, R8.reuse, R11, RZ ;  /* 0x0000000b080b9227 */ /* 0x040fe200078e00ff */
[----:B------:R-:W-:Y:S02]  /*54d0*/  @!P1 SHF.R.U32.HI R14, RZ, R15, R14 ;  /* 0x0000000fff0e9219 */ /* 0x000fe4000001160e */
[----:B-----5:R-:W-:Y:S02]  /*54e0*/  @!P1 ISETP.NE.AND P2, PT, R3, 0x1, PT ;  /* 0x000000010300980c */ /* 0x020fe40003f45270 */
[----:B-1----:R-:W-:Y:S02]  /*54f0*/  @!P1 SHF.R.U32.HI R9, RZ, R0, R11 ;  /* 0x00000000ff099219 */ /* 0x002fe4000001160b */
[----:B------:R-:W-:Y:S02]  /*5500*/  @!P1 SEL R14, R13, R14, !P2 ;  /* 0x0000000e0d0e9207 */ /* 0x000fe40005000000 */
[----:B------:R-:W-:Y:S05]  /*5510*/  @!P1 SEL R9, R8, R9, !P0 ;  /* 0x0000000908099207 */ /* 0x000fea0004000000 */
[----:B------:R-:W-:Y:S01]  /*5520*/  @!P1 IMAD.IADD R0, R9, 0x1, -R14 ;  /* 0x0000000109009824 */ /* 0x000fe200078e0a0e */
[----:B------:R-:W-:Y:S01]  /*5530*/  SYNCS.ARRIVE.TRANS64.RED.A1T0 RZ, [UR16], RZ ;  /* 0x000000ffffff79a7 */ /* 0x000fe20008100410 */
[----:B------:R-:W-:Y:S02]  /*5540*/  @!P1 IMAD.IADD R9, R14, 0x1, -R9 ;  /* 0x000000010e099824 */ /* 0x000fe400078e0a09 */
[----:B------:R-:W-:Y:S02]  /*5550*/  @!P1 IMAD R13, R0, R3, R13 ;  /* 0x00000003000d9224 */ /* 0x000fe400078e020d */
[----:B------:R-:W-:Y:S01]  /*5560*/  @!P1 IMAD R8, R9, R10, R8 ;  /* 0x0000000a09089224 */ /* 0x000fe200078e0208 */
[----:B------:R-:W1:Y:S02]  /*5570*/  SYNCS.PHASECHK.TRANS64.TRYWAIT P5, [UR13+0x128], R12 ;  /* 0x0001280cff0075a7 */ /* 0x000e6400080a110d */
[----:B-12---:R-:W-:Y:S05]  /*5580*/  @!P5 BRA `(.L_x_107) ;  /* 0x0000003400d0d947 */ /* 0x006fea0003800000 */
.L_x_208:
[----:B------:R-:W-:Y:S01]  /*5590*/  UIADD3 UR17, UPT, UPT, UR13, 0x110, URZ ;  /* 0x000001100d117890 */ /* 0x000fe2000fffe0ff */
[----:B-1----:R-:W-:Y:S01]  /*55a0*/  @!P4 IADD3 R3, P0, PT, R32, 0x580, RZ ;  /* 0x000005802003c810 */ /* 0x002fe20007f1e0ff */
[----:B------:R-:W-:Y:S01]  /*55b0*/  VOTEU.ALL UP2, P4 ;  /* 0x0000000000ff7886 */ /* 0x000fe20002040000 */
[----:B------:R-:W-:Y:S01]  /*55c0*/  UMOV UR22, 0x0 ;  /* 0x0000000000167882 */ /* 0x000fe20000000000 */
[----:B------:R-:W-:Y:S01]  /*55d0*/  UPRMT UR15, UR37, 0x654, UR17 ;  /* 0x00000654250f7896 */ /* 0x000fe20008000011 */
[----:B------:R-:W-:Y:S01]  /*55e0*/  @!P4 R2UR UR9, R3 ;  /* 0x000000000309c2ca */ /* 0x000fe200000e0000 */
[----:B------:R-:W-:Y:S01]  /*55f0*/  @!P4 IMAD.X R0, RZ, RZ, R33, P0 ;  /* 0x000000ffff00c224 */ /* 0x000fe200000e0621 */
[----:B------:R-:W-:Y:S01]  /*5600*/  UMOV UR23, 0x10000000 ;  /* 0x1000000000177882 */ /* 0x000fe20000000000 */
[----:B------:R-:W-:Y:S01]  /*5610*/  UMOV UR19, UR27 ;  /* 0x0000001b00137c82 */ /* 0x000fe20008000000 */
[----:B------:R-:W-:Y:S01]  /*5620*/  UMOV UR20, UR36 ;  /* 0x0000002400147c82 */ /* 0x000fe20008000000 */
[----:B------:R-:W-:Y:S01]  /*5630*/  UMOV UR11, UR27 ;  /* 0x0000001b000b7c82 */ /* 0x000fe20008000000 */
[----:B------:R-:W-:Y:S01]  /*5640*/  @!P4 R2UR UR8, R0 ;  /* 0x000000000008c2ca */ /* 0x000fe200000e0000 */
[----:B------:R-:W-:Y:S01]  /*5650*/  UMOV UR12, UR36 ;  /* 0x00000024000c7c82 */ /* 0x000fe20008000000 */
[----:B------:R-:W-:Y:S01]  /*5660*/  VOTEU.ALL UP1, P4 ;  /* 0x0000000000ff7886 */ /* 0x000fe20002020000 */
[----:B------:R-:W-:Y:S01]  /*5670*/  @P3 R2UR UR36, R24 ;  /* 0x00000000182432ca */ /* 0x000fe200000e0000 */
[----:B------:R-:W-:Y:S01]  /*5680*/  IMAD.IADD R20, R8, 0x1, R58 ;  /* 0x0000000108147824 */ /* 0x000fe200078e023a */
[----:B------:R-:W-:Y:S01]  /*5690*/  ISETP.NE.AND P0, PT, R27, 0x2, PT ;  /* 0x000000021b00780c */ /* 0x000fe20003f05270 */
[----:B------:R-:W-:Y:S01]  /*56a0*/  IMAD.IADD R21, R13, 0x1, R60 ;  /* 0x000000010d157824 */ /* 0x000fe200078e023c */
[----:B------:R-:W-:Y:S01]  /*56b0*/  @!UP1 UIADD3 UR18, UPT, UPT, UR26, 0x10, URZ ;  /* 0x000000101a129890 */ /* 0x000fe2000fffe0ff */
[----:B------:R-:W-:Y:S01]  /*56c0*/  IMAD.U32 R10, RZ, RZ, UR9 ;  /* 0x00000009ff0a7e24 */ /* 0x000fe2000f8e00ff */
[----:B------:R-:W-:Y:S01]  /*56d0*/  @!UP1 UIADD3 UR10, UPT, UPT, UR26, 0x30, URZ ;  /* 0x000000301a0a9890 */ /* 0x000fe2000fffe0ff */
[----:B------:R-:W-:Y:S01]  /*56e0*/  SEL R0, RZ, 0x1, P0 ;  /* 0x00000001ff007807 */ /* 0x000fe20000000000 */
[----:B------:R-:W-:Y:S01]  /*56f0*/  UMOV UR9, UR17 ;  /* 0x0000001100097c82 */ /* 0x000fe20008000000 */
[----:B------:R-:W-:Y:S01]  /*5700*/  SEL R27, R27, RZ, P0 ;  /* 0x000000ff1b1b7207 */ /* 0x000fe20000000000 */
[----:B------:R-:W-:Y:S01]  /*5710*/  IMAD.U32 R11, RZ, RZ, UR8 ;  /* 0x00000008ff0b7e24 */ /* 0x000fe2000f8e00ff */
[----:B------:R-:W-:Y:S01]  /*5720*/  @!P4 R2UR UR24, R10 ;  /* 0x000000000a18c2ca */ /* 0x000fe200000e0000 */
[----:B------:R-:W-:Y:S01]  /*5730*/  @!UP1 ULEA UR8, UR14, UR7, 0xc ;  /* 0x000000070e089291 */ /* 0x000fe2000f8e60ff */
[----:B------:R-:W-:Y:S02]  /*5740*/  LOP3.LUT R25, R25, R0, RZ, 0x3c, !PT ;  /* 0x0000000019197212 */ /* 0x000fe400078e3cff */
[----:B------:R-:W-:Y:S01]  /*5750*/  @!P4 R2UR UR25, R11 ;  /* 0x000000000b19c2ca */ /* 0x000fe200000e0000 */
[----:B------:R-:W-:Y:S02]  /*5760*/  @!UP1 UIADD3 UR16, UPT, UPT, UR8, 0x300, URZ ;  /* 0x0000030008109890 */ /* 0x000fe4000fffe0ff */
[----:B------:R-:W-:Y:S01]  /*5770*/  @!UP1 UIADD3 UR8, UPT, UPT, UR8, 0xb00, URZ ;  /* 0x00000b0008089890 */ /* 0x000fe2000fffe0ff */
[----:B------:R-:W-:Y:S09]  /*5780*/  VOTEU.ALL UP1, P4 ;  /* 0x0000000000ff7886 */ /* 0x000ff20002020000 */
[----:B------:R2:W-:Y:S01]  /*5790*/  @!UP2 UTMALDG.3D [UR16], [UR24], desc[UR22] ;  /* 0x000016101800a5b4 */ /* 0x0005e20008011000 */
[----:B------:R2:W-:Y:S01]  /*57a0*/  @!UP1 UTMALDG.3D [UR8], [UR24], desc[UR22] ;  /* 0x00001608180095b4 */ /* 0x0005e20008011000 */
[----:B------:R2:W-:Y:S01]  /*57b0*/  @!P4 SYNCS.ARRIVE.TRANS64.RED.A0TR RZ, [UR13+0x110], R23 ;  /* 0x00011017ffffc9a7 */ /* 0x0005e2000830040d */
[----:B------:R-:W-:Y:S04]  /*57c0*/  UIADD3 UR13, UPT, UPT, UR14, 0x1, URZ ;  /* 0x000000010e0d7890 */ /* 0x000fe8000fffe0ff */
[----:B------:R-:W-:Y:S04]  /*57d0*/  UISETP.NE.AND UP1, UPT, UR13, 0x3, UPT ;  /* 0x000000030d00788c */ /* 0x000fe8000bf25270 */
[----:B------:R-:W-:Y:S02]  /*57e0*/  USEL UR14, URZ, 0x1, UP1 ;  /* 0x00000001ff0e7887 */ /* 0x000fe40008800000 */
[----:B------:R-:W-:Y:S02]  /*57f0*/  USEL UR13, UR13, URZ, UP1 ;  /* 0x000000ff0d0d7287 */ /* 0x000fe40008800000 */
[----:B------:R-:W-:Y:S02]  /*5800*/  UPLOP3.LUT UP1, UPT, UPT, UPT, UPT, 0x80, 0x8 ;  /* 0x000000000008789c */ /* 0x000fe40003f2f070 */
[----:B------:R-:W-:Y:S01]  /*5810*/  LOP3.LUT R34, R34, UR14, RZ, 0x3c, !PT ;  /* 0x0000000e22227c12 */ /* 0x000fe2000f8e3cff */
[----:B------:R-:W-:Y:S01]  /*5820*/  SYNCS.ARRIVE.TRANS64.RED.A1T0 RZ, [UR15], RZ ;  /* 0x000000ffffff79a7 */ /* 0x000fe2000810040f */
[----:B------:R-:W-:Y:S07]  /*5830*/  @P3 BRA `(.L_x_108) ;  /* 0xfffffff000e43947 */ /* 0x000fee000383ffff */
[----:B------:R-:W-:Y:S01]  /*5840*/  UIADD3 UR7, UPT, UPT, UR7, 0x128, URZ ;  /* 0x0000012807077890 */ /* 0x000fe2000fffe0ff */
[----:B------:R-:W-:-:S03]  /*5850*/  SHF.L.U32 R3, R34, 0x1f, RZ ;  /* 0x0000001f22037819 */ /* 0x000fc600000006ff */
[----:B------:R-:W-:-:S09]  /*5860*/  ULEA UR4, UR13, UR7, 0x3 ;  /* 0x000000070d047291 */ /* 0x000fd2000f8e18ff */
[----:B------:R-:W1:Y:S02]  /*5870*/  SYNCS.PHASECHK.TRANS64.TRYWAIT P0, [UR4], R3 ;  /* 0x00000003ff0075a7 */ /* 0x000e640008001104 */
[----:B-1----:R-:W-:Y:S05]  /*5880*/  @!P0 BRA `(.L_x_109) ;  /* 0x0000003400288947 */ /* 0x002fea0003800000 */
.L_x_210:
        /* <DEDUP_REMOVED lines=9> */
.L_x_212:
[----:B------:R-:W-:-:S04]  /*5920*/  UIADD3 UR5, UPT, UPT, UR5, 0x1, URZ ;  /* 0x0000000105057890 */ /* 0x000fc8000fffe0ff */
[----:B------:R-:W-:-:S04]  /*5930*/  UISETP.NE.AND UP0, UPT, UR5, 0x3, UPT ;  /* 0x000000030500788c */ /* 0x000fc8000bf05270 */
[----:B------:R-:W-:Y:S02]  /*5940*/  USEL UR4, URZ, 0x1, UP0 ;  /* 0x00000001ff047887 */ /* 0x000fe40008000000 */
[----:B------:R-:W-:-:S04]  /*5950*/  USEL UR5, UR5, URZ, UP0 ;  /* 0x000000ff05057287 */ /* 0x000fc80008000000 */
[----:B------:R-:W-:Y:S01]  /*5960*/  ULEA UR5, UR5, UR7, 0x3 ;  /* 0x0000000705057291 */ /* 0x000fe2000f8e18ff */
[----:B-1----:R-:W-:-:S04]  /*5970*/  LOP3.LUT R3, R34, UR4, RZ, 0x3c, !PT ;  /* 0x0000000422037c12 */ /* 0x002fc8000f8e3cff */
[----:B------:R-:W-:Y:S01]  /*5980*/  SHF.L.U32 R3, R3, 0x1f, RZ ;  /* 0x0000001f03037819 */ /* 0x000fe200000006ff */
[----:B------:R-:W-:-:S07]  /*5990*/  IMAD.U32 R0, RZ, RZ, UR5 ;  /* 0x00000005ff007e24 */ /* 0x000fce000f8e00ff */
.L_x_111:
[----:B-1----:R1:W4:Y:S02]  /*59a0*/  SYNCS.PHASECHK.TRANS64.TRYWAIT P0, [R0+URZ], R3 ;  /* 0x00000003000075a7 */ /* 0x00232400080011ff */
[----:B----4-:R-:W-:Y:S05]  /*59b0*/  @!P0 NANOSLEEP.SYNCS 0x989680 ;  /* 0x009896800000895d */ /* 0x010fea0003900000 */
[----:B------:R-:W4:Y:S02]  /*59c0*/  @!P0 SYNCS.PHASECHK.TRANS64 P0, [R0+URZ], R3 ;  /* 0x00000003000085a7 */ /* 0x000f2400080010ff */
[----:B--2-4-:R-:W-:Y:S05]  /*59d0*/  @P0 EXIT ;  /* 0x000000000000094d */ /* 0x014fea0003800000 */
[----:B------:R-:W-:Y:S05]  /*59e0*/  BRA `(.L_x_111) ;  /* 0xfffffffc00ec7947 */ /* 0x000fea000383ffff */
.L_x_99:
[----:B------:R-:W-:-:S06]  /*59f0*/  UISETP.GE.AND UP1, UPT, UR10, 0x4, UPT ;  /* 0x000000040a00788c */ /* 0x000fcc000bf26270 */
[----:B------:R-:W-:-:S13]  /*5a00*/  PLOP3.LUT P0, PT, PT, PT, UP1, 0x80, 0x8 ;  /* 0x000000000008781c */ /* 0x000fda0003f0f018 */
[----:B------:R-:W-:Y:S05]  /*5a10*/  @!P0 EXIT ;  /* 0x000000000000894d */ /* 0x000fea0003800000 */
[----:B------:R-:W-:Y:S01]  /*5a20*/  BAR.SYNC.DEFER_BLOCKING 0x6, 0xa0 ;  /* 0x0182800000007b1d */ /* 0x000fe20000010000 */
[----:B------:R-:W-:Y:S01]  /*5a30*/  IMAD.SHL.U32 R4, R70, 0x200000, RZ ;  /* 0x0020000046047824 */ /* 0x000fe200078e00ff */
[----:B------:R-:W-:Y:S01]  /*5a40*/  CS2R R72, SRZ ;  /* 0x0000000000487805 */ /* 0x000fe2000001ff00 */
[C---:B------:R-:W-:Y:S02]  /*5a50*/  IMAD.SHL.U32 R69, R74.reuse, 0x10, RZ ;  /* 0x000000104a457824 */ /* 0x040fe400078e00ff */
[----:B------:R-:W-:Y:S01]  /*5a60*/  IMAD.U32 R33, R74, 0x10000, RZ ;  /* 0x000100004a217824 */ /* 0x000fe200078e00ff */
[----:B------:R-:W-:Y:S02]  /*5a70*/  UMOV UR48, 0x400 ;  /* 0x0000040000307882 */ /* 0x000fe40000000000 */
[----:B------:R-:W1:Y:S01]  /*5a80*/  LDC R63, c[0x0][0x370] ;  /* 0x0000dc00ff3f7b82 */ /* 0x000e620000000800 */
[----:B------:R-:W-:Y:S01]  /*5a90*/  ULEA UR48, UR37, UR48, 0x18 ;  /* 0x0000003025307291 */ /* 0x000fe2000f8ec0ff */
[----:B------:R-:W-:Y:S01]  /*5aa0*/  LOP3.LUT R4, R4, 0x200000, RZ, 0xc0, !PT ;  /* 0x0020000004047812 */ /* 0x000fe200078ec0ff */
[----:B------:R-:W-:Y:S01]  /*5ab0*/  IMAD.SHL.U32 R68, R74, 0x2, RZ ;  /* 0x000000024a447824 */ /* 0x000fe200078e00ff */
[C---:B------:R-:W-:Y:S01]  /*5ac0*/  LOP3.LUT R5, R69.reuse, 0x40, RZ, 0xc0, !PT ;  /* 0x0000004045057812 */ /* 0x040fe200078ec0ff */
[----:B------:R-:W-:Y:S01]  /*5ad0*/  IMAD.SHL.U32 R3, R70, 0x200, RZ ;  /* 0x0000020046037824 */ /* 0x000fe200078e00ff */
[----:B------:R-:W-:Y:S01]  /*5ae0*/  LOP3.LUT R2, R69, 0x5b0, RZ, 0xc0, !PT ;  /* 0x000005b045027812 */ /* 0x000fe200078ec0ff */
[----:B------:R-:W-:Y:S01]  /*5af0*/  IMAD.MOV.U32 R30, RZ, RZ, RZ ;  /* 0x000000ffff1e7224 */ /* 0x000fe200078e00ff */
[----:B------:R-:W2:Y:S01]  /*5b00*/  LDC R28, c[0x0][0xb0c] ;  /* 0x0002c300ff1c7b82 */ /* 0x000ea20000000800 */
[----:B------:R-:W-:Y:S01]  /*5b10*/  LOP3.LUT R33, R4, 0x400000, R33, 0xf8, !PT ;  /* 0x0040000004217812 */ /* 0x000fe200078ef821 */
[----:B------:R-:W-:Y:S01]  /*5b20*/  IMAD.MOV.U32 R78, RZ, RZ, RZ ;  /* 0x000000ffff4e7224 */ /* 0x000fe200078e00ff */
[----:B------:R-:W-:Y:S01]  /*5b30*/  LOP3.LUT R68, R5, 0x8, R68, 0xf8, !PT ;  /* 0x0000000805447812 */ /* 0x000fe200078ef844 */
[----:B------:R-:W3:Y:S01]  /*5b40*/  LDCU.64 UR54, c[0x0][0x348] ;  /* 0x00006900ff3677ac */ /* 0x000ee20008000a00 */
[----:B------:R-:W-:-:S02]  /*5b50*/  LOP3.LUT R3, R2, 0x200, R3, 0xf8, !PT ;  /* 0x0000020002037812 */ /* 0x000fc400078ef803 */
[----:B------:R-:W-:Y:S01]  /*5b60*/  LOP3.LUT P0, RZ, R69, 0x40, RZ, 0xc0, !PT ;  /* 0x0000004045ff7812 */ /* 0x000fe2000780c0ff */
[----:B------:R-:W4:Y:S01]  /*5b70*/  LDC R61, c[0x0][0xb20] ;  /* 0x0002c800ff3d7b82 */ /* 0x000f220000000800 */
[----:B------:R-:W3:Y:S01]  /*5b80*/  LDS R0, [UR48+0x200] ;  /* 0x00020030ff007984 */ /* 0x000ee20008000800 */
[----:B------:R-:W-:Y:S01]  /*5b90*/  LOP3.LUT R68, R3, R68, RZ, 0xfc, !PT ;  /* 0x0000004403447212 */ /* 0x000fe200078efcff */
[----:B------:R-:W1:Y:S01]  /*5ba0*/  LDCU.64 UR38, c[0x0][0x888] ;  /* 0x00011100ff2677ac */ /* 0x000e620008000a00 */
[----:B------:R-:W-:Y:S01]  /*5bb0*/  LOP3.LUT R74, R74, 0x60, RZ, 0xc0, !PT ;  /* 0x000000604a4a7812 */ /* 0x000fe200078ec0ff */
[----:B------:R-:W1:Y:S03]  /*5bc0*/  LDCU.64 UR44, c[0x0][0x890] ;  /* 0x00011200ff2c77ac */ /* 0x000e660008000a00 */
[----:B------:R-:W1:Y:S01]  /*5bd0*/  LDC R27, c[0x0][0xb30] ;  /* 0x0002cc00ff1b7b82 */ /* 0x000e620000000800 */
[----:B------:R-:W-:Y:S01]  /*5be0*/  UMOV UR51, 0x1 ;  /* 0x0000000100337882 */ /* 0x000fe20000000000 */
[----:B------:R-:W-:Y:S01]  /*5bf0*/  UIADD3 UR52, UPT, UPT, UR48, 0x300, URZ ;  /* 0x0000030030347890 */ /* 0x000fe2000fffe0ff */
[----:B------:R-:W-:Y:S01]  /*5c00*/  UMOV UR56, URZ ;  /* 0x000000ff00387c82 */ /* 0x000fe20008000000 */
[----:B------:R-:W-:-:S04]  /*5c10*/  UMOV UR50, URZ ;  /* 0x000000ff00327c82 */ /* 0x000fc80008000000 */
[----:B------:R-:W1:Y:S01]  /*5c20*/  LDC.64 R56, c[0x0][0xb10] ;  /* 0x0002c400ff387b82 */ /* 0x000e620000000a00 */
[----:B------:R-:W-:-:S07]  /*5c30*/  UMOV UR49, URZ ;  /* 0x000000ff00317c82 */ /* 0x000fce0008000000 */
[----:B------:R-:W1:Y:S08]  /*5c40*/  LDC.64 R24, c[0x0][0xb18] ;  /* 0x0002c600ff187b82 */ /* 0x000e700000000a00 */
[----:B------:R-:W1:Y:S08]  /*5c50*/  LDC.64 R22, c[0x0][0xb28] ;  /* 0x0002ca00ff167b82 */ /* 0x000e700000000a00 */
[----:B------:R-:W1:Y:S01]  /*5c60*/  LDC.64 R54, c[0x0][0x8b0] ;  /* 0x00022c00ff367b82 */ /* 0x000e620000000a00 */
[----:B---3--:R-:W-:Y:S01]  /*5c70*/  IMAD.IADD R33, R0, 0x1, R33 ;  /* 0x0000000100217824 */ /* 0x008fe200078e0221 */
[----:B------:R-:W-:-:S06]  /*5c80*/  P2R R0, PR, RZ, 0x1 ;  /* 0x00000001ff007803 */ /* 0x000fcc0000000000 */
[----:B------:R-:W3:Y:S08]  /*5c90*/  LDC.64 R52, c[0x0][0x8a8] ;  /* 0x00022a00ff347b82 */ /* 0x000ef00000000a00 */
[----:B--2-4-:R-:W1:Y:S02]  /*5ca0*/  LDC R62, c[0x0][0x374] ;  /* 0x0000dd00ff3e7b82 */ /* 0x014e640000000800 */
.L_x_142:
[----:B------:R-:W-:Y:S02]  /*5cb0*/  LEA R0, R78, UR48, 0x3 ;  /* 0x000000304e007c11 */ /* 0x000fe4000f8e18ff */
[----:B------:R-:W-:Y:S02]  /*5cc0*/  SHF.L.U32 R3, R72, 0x1f, RZ ;  /* 0x0000001f48037819 */ /* 0x000fe400000006ff */
[----:B------:R-:W-:Y:S02]  /*5cd0*/  LEA R16, R78, UR48, 0x4 ;  /* 0x000000304e107c11 */ /* 0x000fe4000f8e20ff */
[----:B------:R-:W2:Y:S02]  /*5ce0*/  SYNCS.PHASECHK.TRANS64.TRYWAIT P0, [R0+URZ+0x150], R3 ;  /* 0x00015003000075a7 */ /* 0x000ea400080011ff */
[----:B-12---:R-:W-:Y:S05]  /*5cf0*/  @!P0 BRA `(.L_x_112) ;  /* 0x00000030003c8947 */ /* 0x006fea0003800000 */
.L_x_213:
[----:B------:R-:W4:Y:S01]  /*5d00*/  LDC.64 R12, c[0x0][0xb10] ;  /* 0x0002c400ff0c7b82 */ /* 0x000f220000000a00 */
[----:B------:R-:W3:Y:S01]  /*5d10*/  LDS.128 R16, [R16+0x1e0] ;  /* 0x0001e00010107984 */ /* 0x000ee20000000c00 */
[----:B-1----:R-:W-:Y:S01]  /*5d20*/  ISETP.NE.AND P1, PT, R27, 0x1, PT ;  /* 0x000000011b00780c */ /* 0x002fe20003f25270 */
[----:B--2---:R-:W-:Y:S01]  /*5d30*/  VIADD R0, R0, 0x160 ;  /* 0x0000016000007836 */ /* 0x004fe20000000000 */
[----:B------:R-:W-:Y:S04]  /*5d40*/  ISETP.GE.AND P0, PT, R26, 0x1, PT ;  /* 0x000000011a00780c */ /* 0x000fe80003f06270 */
[----:B------:R-:W1:Y:S01]  /*5d50*/  LDC.64 R10, c[0x0][0xb18] ;  /* 0x0002c600ff0a7b82 */ /* 0x000e620000000a00 */
[----:B------:R-:W-:Y:S01]  /*5d60*/  PRMT R0, RZ, 0x654, R0 ;  /* 0x00000654ff007816 */ /* 0x000fe20000000000 */
[----:B------:R-:W-:Y:S01]  /*5d70*/  @!PT LDS RZ, [RZ] ;  /* 0x00000000fffff984 */ /* 0x000fe20000000800 */
[----:B------:R-:W-:Y:S01]  /*5d80*/  @!PT LDS RZ, [RZ] ;  /* 0x00000000fffff984 */ /* 0x000fe20000000800 */
[----:B------:R-:W-:Y:S01]  /*5d90*/  @!PT LDS RZ, [RZ] ;  /* 0x00000000fffff984 */ /* 0x000fe20000000800 */
[----:B------:R-:W-:Y:S01]  /*5da0*/  @!PT LDS RZ, [RZ] ;  /* 0x00000000fffff984 */ /* 0x000fe20000000800 */
[----:B------:R2:W-:Y:S06]  /*5db0*/  MEMBAR.ALL.CTA ;  /* 0x0000000000007992 */ /* 0x0005ec0000008000 */
[----:B--2---:R-:W2:Y:S01]  /*5dc0*/  FENCE.VIEW.ASYNC.S ;  /* 0x00000000000073c6 */ /* 0x004ea20000000000 */
[----:B------:R-:W1:Y:S08]  /*5dd0*/  @!P1 LDC R14, c[0x0][0xb20] ;  /* 0x0002c800ff0e9b82 */ /* 0x000e700000000800 */
[----:B------:R-:W1:Y:S01]  /*5de0*/  @!P1 LDC R9, c[0x0][0xb0c] ;  /* 0x0002c300ff099b82 */ /* 0x000e620000000800 */
[----:B--2---:R2:W-:Y:S01]  /*5df0*/  SYNCS.ARRIVE.TRANS64.RED.A1T0 RZ, [R0+URZ], RZ ;  /* 0x000000ff00ff79a7 */ /* 0x0045e200081004ff */
[----:B---3--:R-:W-:Y:S04]  /*5e00*/  LOP3.LUT P4, RZ, R18, 0x1, RZ, 0xc0, !PT ;  /* 0x0000000112ff7812 */ /* 0x008fe8000788c0ff */
[----:B------:R-:W-:Y:S09]  /*5e10*/  P2R R75, PR, RZ, 0x10 ;  /* 0x00000010ff4b7803 */ /* 0x000ff20000000000 */
[----:B------:R-:W-:Y:S02]  /*5e20*/  @P4 MOV R31, R16 ;  /* 0x00000010001f4202 */ /* 0x000fe40000000f00 */
[----:B------:R-:W-:Y:S01]  /*5e30*/  @P4 LOP3.LUT R29, R17, 0xffff, RZ, 0xc0, !PT ;  /* 0x0000ffff111d4812 */ /* 0x000fe200078ec0ff */
[----:B--2-4-:R-:W-:Y:S06]  /*5e40*/  @!P0 BRA `(.L_x_113) ;  /* 0x0000000000a48947 */ /* 0x014fec0003800000 */
[----:B------:R-:W-:Y:S01]  /*5e50*/  IMAD.HI.U32 R36, R62, R25, RZ ;  /* 0x000000193e247227 */ /* 0x000fe200078e00ff */
[----:B------:R-:W-:Y:S02]  /*5e60*/  ISETP.NE.AND P0, PT, R24, 0x1, PT ;  /* 0x000000011800780c */ /* 0x000fe40003f05270 */
[----:B------:R-:W-:Y:S01]  /*5e70*/  ISETP.NE.AND P2, PT, R26, 0x1, PT ;  /* 0x000000011a00780c */ /* 0x000fe20003f45270 */
[-C--:B------:R-:W-:Y:S01]  /*5e80*/  IMAD.HI.U32 R34, R63, R56.reuse, RZ ;  /* 0x000000383f227227 */ /* 0x080fe200078e00ff */
[----:B------:R-:W-:Y:S02]  /*5e90*/  SHF.R.U32.HI R37, RZ, R61, R36 ;  /* 0x0000003dff257219 */ /* 0x000fe40000011624 */
[----:B------:R-:W-:Y:S01]  /*5ea0*/  ISETP.NE.AND P3, PT, R28, 0x1, PT ;  /* 0x000000011c00780c */ /* 0x000fe20003f65270 */
[----:B------:R-:W-:Y:S01]  /*5eb0*/  IMAD.HI.U32 R40, R29, R25, RZ ;  /* 0x000000191d287227 */ /* 0x000fe200078e00ff */
[----:B------:R-:W-:Y:S02]  /*5ec0*/  SHF.R.U32.HI R34, RZ, R57, R34 ;  /* 0x00000039ff227219 */ /* 0x000fe40000011622 */
[----:B------:R-:W-:Y:S01]  /*5ed0*/  SEL R3, R62, R37, !P0 ;  /* 0x000000253e037207 */ /* 0x000fe20004000000 */
[----:B------:R-:W-:Y:S01]  /*5ee0*/  IMAD.HI.U32 R38, R31, R56, RZ ;  /* 0x000000381f267227 */ /* 0x000fe200078e00ff */
[----:B------:R-:W-:Y:S03]  /*5ef0*/  SEL R7, R63, R34, !P3 ;  /* 0x000000223f077207 */ /* 0x000fe60005800000 */
[-C--:B------:R-:W-:Y:S01]  /*5f00*/  IMAD.HI.U32 R34, R3, R22.reuse, RZ ;  /* 0x0000001603227227 */ /* 0x080fe200078e00ff */
[----:B------:R-:W-:Y:S03]  /*5f10*/  SHF.R.U32.HI R38, RZ, R57, R38 ;  /* 0x00000039ff267219 */ /* 0x000fe60000011626 */
[----:B------:R-:W-:Y:S01]  /*5f20*/  IMAD.HI.U32 R36, R7, R22, RZ ;  /* 0x0000001607247227 */ /* 0x000fe200078e00ff */
[----:B------:R-:W-:Y:S02]  /*5f30*/  @P2 SHF.R.U32.HI R3, RZ, R23, R34 ;  /* 0x00000017ff032219 */ /* 0x000fe40000011622 */
[----:B------:R-:W-:Y:S02]  /*5f40*/  SHF.R.U32.HI R34, RZ, R61, R40 ;  /* 0x0000003dff227219 */ /* 0x000fe40000011628 */
[----:B------:R-:W-:Y:S01]  /*5f50*/  @P2 SHF.R.U32.HI R7, RZ, R23, R36 ;  /* 0x00000017ff072219 */ /* 0x000fe20000011624 */
[C---:B------:R-:W-:Y:S01]  /*5f60*/  IMAD R2, R26.reuse, R3, RZ ;  /* 0x000000031a027224 */ /* 0x040fe200078e02ff */
[----:B------:R-:W-:Y:S02]  /*5f70*/  SEL R5, R29, R34, !P0 ;  /* 0x000000221d057207 */ /* 0x000fe40004000000 */
[----:B------:R-:W-:Y:S01]  /*5f80*/  SEL R3, R31, R38, !P3 ;  /* 0x000000261f037207 */ /* 0x000fe20005800000 */
[----:B------:R-:W-:Y:S01]  /*5f90*/  IMAD R4, R26, R7, RZ ;  /* 0x000000071a047224 */ /* 0x000fe200078e02ff */
[C---:B------:R-:W-:Y:S01]  /*5fa0*/  ISETP.GE.AND P0, PT, R5.reuse, R2, PT ;  /* 0x000000020500720c */ /* 0x040fe20003f06270 */
[----:B------:R-:W-:Y:S03]  /*5fb0*/  IMAD.HI.U32 R6, R5, R22, RZ ;  /* 0x0000001605067227 */ /* 0x000fe600078e00ff */
[----:B------:R-:W-:Y:S01]  /*5fc0*/  ISETP.GE.OR P0, PT, R3, R4, P0 ;  /* 0x000000040300720c */ /* 0x000fe20000706670 */
[----:B------:R-:W-:Y:S01]  /*5fd0*/  IMAD.MOV R4, RZ, RZ, -R3 ;  /* 0x000000ffff047224 */ /* 0x000fe200078e0a03 */
[-C--:B------:R-:W-:Y:S03]  /*5fe0*/  SHF.R.U32.HI R6, RZ, R23.reuse, R6 ;  /* 0x00000017ff067219 */ /* 0x080fe60000011606 */
[----:B------:R-:W-:Y:S01]  /*5ff0*/  IMAD R31, R28, R4, R31 ;  /* 0x000000041c1f7224 */ /* 0x000fe200078e021f */
[----:B------:R-:W-:Y:S05]  /*6000*/  SEL R15, R5, R6, !P2 ;  /* 0x00000006050f7207 */ /* 0x000fea0005000000 */
[----:B------:R-:W-:Y:S02]  /*6010*/  IMAD.MOV R6, RZ, RZ, -R15 ;  /* 0x000000ffff067224 */ /* 0x000fe400078e0a0f */
[C---:B------:R-:W-:Y:S04]  /*6020*/  @!P0 IMAD.HI.U32 R2, R3.reuse, R22, RZ ;  /* 0x0000001603028227 */ /* 0x040fe800078e00ff */
[----:B------:R-:W-:Y:S01]  /*6030*/  IMAD R6, R26, R6, R5 ;  /* 0x000000061a067224 */ /* 0x000fe200078e0205 */
[----:B------:R-:W-:Y:S04]  /*6040*/  @!P0 SHF.R.U32.HI R2, RZ, R23, R2 ;  /* 0x00000017ff028219 */ /* 0x000fe80000011602 */
[----:B------:R-:W-:Y:S02]  /*6050*/  @!P0 SEL R0, R3, R2, !P2 ;  /* 0x0000000203008207 */ /* 0x000fe40005000000 */
[----:B------:R-:W-:Y:S02]  /*6060*/  IADD3 R2, PT, PT, -R5, RZ, RZ ;  /* 0x000000ff05027210 */ /* 0x000fe40007ffe1ff */
[----:B------:R-:W-:Y:S01]  /*6070*/  @!P0 IADD3 R8, PT, PT, R15, -R0, RZ ;  /* 0x800000000f088210 */ /* 0x000fe20007ffe0ff */
[----:B------:R-:W-:Y:S02]  /*6080*/  @!P0 IMAD R0, R7, R6, R0 ;  /* 0x0000000607008224 */ /* 0x000fe400078e0200 */
[----:B------:R-:W-:Y:S02]  /*6090*/  IMAD R29, R24, R2, R29 ;  /* 0x00000002181d7224 */ /* 0x000fe400078e021d */
[----:B------:R-:W-:Y:S02]  /*60a0*/  @!P0 IMAD R5, R8, R26, R3 ;  /* 0x0000001a08058224 */ /* 0x000fe400078e0203 */
[----:B------:R-:W-:Y:S04]  /*60b0*/  @!P0 IMAD.MOV.U32 R3, RZ, RZ, R0 ;  /* 0x000000ffff038224 */ /* 0x000fe800078e0000 */
[----:B------:R-:W-:Y:S02]  /*60c0*/  IMAD R31, R3, R28, R31 ;  /* 0x0000001c031f7224 */ /* 0x000fe400078e021f */
[----:B------:R-:W-:Y:S07]  /*60d0*/  IMAD R29, R5, R24, R29 ;  /* 0x00000018051d7224 */ /* 0x000fee00078e021d */
.L_x_113:
[----:B-1----:R-:W-:Y:S01]  /*60e0*/  @!P1 ISETP.NE.AND P0, PT, R10, 0x1, PT ;  /* 0x000000010a00980c */ /* 0x002fe20003f05270 */
[----:B------:R-:W-:Y:S01]  /*60f0*/  @!P1 IMAD.HI.U32 R0, R31, R12, RZ ;  /* 0x0000000c1f009227 */ /* 0x000fe200078e00ff */
[----:B------:R-:W-:Y:S01]  /*6100*/  @!P1 ISETP.NE.AND P2, PT, R9, 0x1, PT ;  /* 0x000000010900980c */ /* 0x000fe20003f45270 */
[----:B------:R-:W-:Y:S01]  /*6110*/  ULOP3.LUT UP0, URZ, UR52, 0x90, URZ, 0xc0, !UPT ;  /* 0x0000009034ff7892 */ /* 0x000fe2000f80c0ff */
[----:B------:R-:W-:Y:S01]  /*6120*/  R2UR UR42, R21 ;  /* 0x00000000152a72ca */ /* 0x000fe200000e0000 */
[----:B------:R-:W-:Y:S01]  /*6130*/  @!P1 IMAD.HI.U32 R3, R29, R11, RZ ;  /* 0x0000000b1d039227 */ /* 0x000fe200078e00ff */
[----:B------:R-:W-:Y:S02]  /*6140*/  @!P1 SHF.R.U32.HI R0, RZ, R13, R0 ;  /* 0x0000000dff009219 */ /* 0x000fe40000011600 */
[----:B------:R-:W-:Y:S01]  /*6150*/  R2UR UR41, R20 ;  /* 0x00000000142972ca */ /* 0x000fe200000e0000 */
[----:B------:R-:W-:Y:S01]  /*6160*/  VIADD R78, R78, 0x1 ;  /* 0x000000014e4e7836 */ /* 0x000fe20000000000 */
[----:B------:R-:W-:Y:S02]  /*6170*/  @!P1 SHF.R.U32.HI R2, RZ, R14, R3 ;  /* 0x0000000eff029219 */ /* 0x000fe40000011603 */
[----:B------:R-:W-:Y:S02]  /*6180*/  @!P1 SEL R3, R31, R0, !P2 ;  /* 0x000000001f039207 */ /* 0x000fe40005000000 */
[----:B------:R-:W-:Y:S02]  /*6190*/  @!P1 SEL R2, R29, R2, !P0 ;  /* 0x000000021d029207 */ /* 0x000fe40004000000 */
[----:B------:R-:W-:Y:S01]  /*61a0*/  @P4 SHF.R.U32.HI R71, RZ, 0x10, R17 ;  /* 0x00000010ff474819 */ /* 0x000fe20000011611 */
[----:B------:R-:W-:Y:S02]  /*61b0*/  USHF.L.U32 UR42, UR42, 0x6, URZ ;  /* 0x000000062a2a7899 */ /* 0x000fe400080006ff */
[----:B------:R-:W-:Y:S02]  /*61c0*/  @!P1 IMAD.IADD R0, R2, 0x1, -R3 ;  /* 0x0000000102009824 */ /* 0x000fe400078e0a03 */
[----:B------:R-:W-:Y:S01]  /*61d0*/  @!P1 IMAD.IADD R2, R3, 0x1, -R2 ;  /* 0x0000000103029824 */ /* 0x000fe200078e0a02 */
[----:B------:R-:W-:Y:S01]  /*61e0*/  USHF.L.U32 UR41, UR41, 0x6, URZ ;  /* 0x0000000629297899 */ /* 0x000fe200080006ff */
[----:B------:R-:W-:Y:S02]  /*61f0*/  @!P1 IMAD R31, R0, R9, R31 ;  /* 0x00000009001f9224 */ /* 0x000fe400078e021f */
[----:B------:R-:W-:Y:S01]  /*6200*/  @!P1 IMAD R29, R2, R10, R29 ;  /* 0x0000000a021d9224 */ /* 0x000fe200078e021d */
[----:B------:R-:W-:Y:S08]  /*6210*/  BRA.U !UP0, `(.L_x_114) ;  /* 0x00000001087c7547 */ /* 0x000ff0000b800000 */
[----:B------:R-:W1:Y:S01]  /*6220*/  LDCU.64 UR8, c[0x4][0x80] ;  /* 0x01001000ff0877ac */ /* 0x000e620008000a00 */
[----:B------:R-:W-:Y:S01]  /*6230*/  MOV R2, 0x0 ;  /* 0x0000000000027802 */ /* 0x000fe20000000f00 */
[----:B------:R-:W-:Y:S02]  /*6240*/  HFMA2 R12, -RZ, RZ, 0, 5.9604644775390625e-08 ;  /* 0x00000001ff0c7431 */ /* 0x000fe400000001ff */
[----:B------:R-:W-:Y:S01]  /*6250*/  IMAD.MOV.U32 R8, RZ, RZ, 0x70 ;  /* 0x00000070ff087424 */ /* 0x000fe200078e00ff */
[----:B------:R2:W3:Y:S01]  /*6260*/  LDC.64 R14, c[0x4][R2] ;  /* 0x01000000020e7b82 */ /* 0x0004e20000000a00 */
[----:B------:R-:W4:Y:S01]  /*6270*/  LDCU.64 UR6, c[0x4][0x88] ;  /* 0x01001100ff0677ac */ /* 0x000f220008000a00 */
[----:B------:R-:W-:Y:S01]  /*6280*/  IMAD.MOV.U32 R13, RZ, RZ, RZ ;  /* 0x000000ffff0d7224 */ /* 0x000fe200078e00ff */
[----:B------:R-:W2:Y:S01]  /*6290*/  LDCU.64 UR4, c[0x4][0x8] ;  /* 0x01000100ff0477ac */ /* 0x000ea20008000a00 */
[----:B-1----:R-:W-:Y:S01]  /*62a0*/  MOV R5, UR9 ;  /* 0x0000000900057c02 */ /* 0x002fe20008000f00 */
[----:B------:R-:W-:Y:S01]  /*62b0*/  IMAD.U32 R4, RZ, RZ, UR8 ;  /* 0x00000008ff047e24 */ /* 0x000fe2000f8e00ff */
[----:B----4-:R-:W-:Y:S01]  /*62c0*/  MOV R7, UR7 ;  /* 0x0000000700077c02 */ /* 0x010fe20008000f00 */
[----:B------:R-:W-:Y:S01]  /*62d0*/  IMAD.U32 R6, RZ, RZ, UR6 ;  /* 0x00000006ff067e24 */ /* 0x000fe2000f8e00ff */
[----:B--2---:R-:W-:Y:S01]  /*62e0*/  MOV R11, UR5 ;  /* 0x00000005000b7c02 */ /* 0x004fe20008000f00 */
[----:B------:R-:W-:Y:S02]  /*62f0*/  IMAD.U32 R10, RZ, RZ, UR4 ;  /* 0x00000004ff0a7e24 */ /* 0x000fe4000f8e00ff */
[----:B------:R-:W-:Y:S07]  /*6300*/  LEPC R20, `(.L_x_115) ;  /* 0x000000001014794e */ /* 0x000fee0000000000 */
[----:B---3-5:R-:W-:Y:S05]  /*6310*/  CALL.ABS.NOINC R14 ;  /* 0x000000000e007343 */ /* 0x028fea0003c00000 */
.L_x_115:
[----:B------:R-:W1:Y:S01]  /*6320*/  LDCU.64 UR8, c[0x4][0x80] ;  /* 0x01001000ff0877ac */ /* 0x000e620008000a00 */
[----:B------:R-:W2:Y:S01]  /*6330*/  LDC.64 R2, c[0x4][R2] ;  /* 0x0100000002027b82 */ /* 0x000ea20000000a00 */
[----:B------:R-:W-:Y:S02]  /*6340*/  HFMA2 R12, -RZ, RZ, 0, 5.9604644775390625e-08 ;  /* 0x00000001ff0c7431 */ /* 0x000fe400000001ff */
[----:B------:R-:W-:Y:S02]  /*6350*/  IMAD.MOV.U32 R8, RZ, RZ, 0x70 ;  /* 0x00000070ff087424 */ /* 0x000fe400078e00ff */
[----:B------:R-:W-:Y:S01]  /*6360*/  IMAD.MOV.U32 R13, RZ, RZ, RZ ;  /* 0x000000ffff0d7224 */ /* 0x000fe200078e00ff */
[----:B------:R-:W3:Y:S01]  /*6370*/  LDCU.64 UR6, c[0x4][0x88] ;  /* 0x01001100ff0677ac */ /* 0x000ee20008000a00 */
[----:B------:R-:W4:Y:S01]  /*6380*/  LDCU.64 UR4, c[0x4][0x8] ;  /* 0x01000100ff0477ac */ /* 0x000f220008000a00 */
[----:B-1----:R-:W-:Y:S02]  /*6390*/  MOV R4, UR8 ;  /* 0x0000000800047c02 */ /* 0x002fe40008000f00 */
[----:B------:R-:W-:Y:S02]  /*63a0*/  MOV R5, UR9 ;  /* 0x0000000900057c02 */ /* 0x000fe40008000f00 */
[----:B---3--:R-:W-:Y:S01]  /*63b0*/  MOV R7, UR7 ;  /* 0x0000000700077c02 */ /* 0x008fe20008000f00 */
[----:B------:R-:W-:Y:S01]  /*63c0*/  IMAD.U32 R6, RZ, RZ, UR6 ;  /* 0x00000006ff067e24 */ /* 0x000fe2000f8e00ff */
[----:B----4-:R-:W-:Y:S01]  /*63d0*/  MOV R11, UR5 ;  /* 0x00000005000b7c02 */ /* 0x010fe20008000f00 */
[----:B------:R-:W-:Y:S02]  /*63e0*/  IMAD.U32 R10, RZ, RZ, UR4 ;  /* 0x00000004ff0a7e24 */ /* 0x000fe4000f8e00ff */
[----:B------:R-:W-:Y:S07]  /*63f0*/  LEPC R20, `(.L_x_114) ;  /* 0x000000001014794e */ /* 0x000fee0000000000 */
[----:B--2---:R-:W-:Y:S05]  /*6400*/  CALL.ABS.NOINC R2 ;  /* 0x0000000002007343 */ /* 0x004fea0003c00000 */
.L_x_114:
[----:B------:R-:W-:Y:S01]  /*6410*/  ISETP.NE.U32.AND P4, PT, R54, RZ, PT ;  /* 0x000000ff3600720c */ /* 0x000fe20003f85070 */
[----:B------:R-:W-:Y:S01]  /*6420*/  UISETP.NE.AND UP2, UPT, UR53, URZ, UPT ;  /* 0x000000ff3500728c */ /* 0x000fe2000bf45270 */
[----:B------:R-:W-:Y:S01]  /*6430*/  ISETP.NE.U32.AND P2, PT, RZ, UR38, PT ;  /* 0x00000026ff007c0c */ /* 0x000fe2000bf45070 */
[----:B------:R-:W-:Y:S01]  /*6440*/  UISETP.NE.U32.AND UP1, UPT, UR44, URZ, UPT ;  /* 0x000000ff2c00728c */ /* 0x000fe2000bf25070 */
[----:B------:R-:W-:Y:S01]  /*6450*/  ISETP.NE.AND.EX P4, PT, R55, RZ, PT, P4 ;  /* 0x000000ff3700720c */ /* 0x000fe20003f85340 */
[----:B------:R-:W-:Y:S01]  /*6460*/  UPLOP3.LUT UP0, UPT, UPT, UPT, UPT, 0x40, 0x4 ;  /* 0x000000000004789c */ /* 0x000fe20003f0e870 */
[----:B------:R-:W-:Y:S01]  /*6470*/  ISETP.NE.AND.EX P2, PT, RZ, UR39, PT, P2 ;  /* 0x00000027ff007c0c */ /* 0x000fe2000bf45320 */
[----:B------:R-:W-:Y:S01]  /*6480*/  UISETP.NE.AND.EX UP1, UPT, UR45, URZ, UPT, UP1 ;  /* 0x000000ff2d00728c */ /* 0x000fe2000bf25310 */
[----:B------:R-:W-:Y:S04]  /*6490*/  PLOP3.LUT P1, PT, PT, PT, UP2, 0x80, 0x8 ;  /* 0x000000000008781c */ /* 0x000fe80003f2f028 */
[----:B------:R-:W-:Y:S06]  /*64a0*/  @UP2 UPLOP3.LUT UP0, UPT, UPT, UPT, UP1, 0x80, 0x8 ;  /* 0x000000000008289c */ /* 0x000fec0003f0f010 */
[----:B------:R-:W-:Y:S01]  /*64b0*/  PLOP3.LUT P0, PT, PT, PT, UP0, 0x80, 0x8 ;  /* 0x000000000008781c */ /* 0x000fe20003f0f008 */
[----:B------:R-:W-:Y:S01]  /*64c0*/  @!UPT UIADD3 URZ, UPT, UPT, URZ, URZ, URZ ;  /* 0x000000fffffff290 */ /* 0x000fe2000fffe0ff */
[----:B------:R-:W-:Y:S11]  /*64d0*/  BRA.U !UP1, `(.L_x_116) ;  /* 0x0000000109387547 */ /* 0x000ff6000b800000 */
[----:B------:R-:W-:Y:S01]  /*64e0*/  UISETP.NE.U32.AND UP0, UPT, UR38, URZ, UPT ;  /* 0x000000ff2600728c */ /* 0x000fe2000bf05070 */
[----:B------:R-:W-:Y:S02]  /*64f0*/  HFMA2 R0, -RZ, RZ, 0, 5.9604644775390625e-08 ;  /* 0x00000001ff007431 */ /* 0x000fe400000001ff */
[----:B------:R-:W-:Y:S01]  /*6500*/  IMAD.MOV.U32 R59, RZ, RZ, 0x1 ;  /* 0x00000001ff3b7424 */ /* 0x000fe200078e00ff */
[----:B------:R-:W-:Y:S06]  /*6510*/  UISETP.NE.AND.EX UP0, UPT, UR39, URZ, UPT, UP0 ;  /* 0x000000ff2700728c */ /* 0x000fec000bf05300 */
[----:B------:R-:W-:Y:S05]  /*6520*/  PLOP3.LUT P3, PT, PT, PT, UP0, 0x80, 0x8 ;  /* 0x000000000008781c */ /* 0x000fea0003f6f008 */
[----:B------:R-:W1:Y:S01]  /*6530*/  @UP0 LDCU.64 UR6, c[0x0][0x888] ;  /* 0x00011100ff0607ac */ /* 0x000e620008000a00 */
[----:B------:R-:W-:Y:S07]  /*6540*/  @UP0 UIMAD UR4, UR36, UR44, URZ ;  /* 0x0000002c240402a4 */ /* 0x000fee000f8e02ff */
[----:B------:R-:W-:Y:S01]  /*6550*/  @!P3 PRMT R59, R0, 0x7610, R59 ;  /* 0x00007610003bb816 */ /* 0x000fe2000000003b */
[----:B-1----:R-:W-:Y:S03]  /*6560*/  @UP0 UIMAD.WIDE UR6, UR4, 0x4, UR6 ;  /* 0x00000004040608a5 */ /* 0x002fe6000f8e0206 */
[----:B------:R-:W1:Y:S03]  /*6570*/  @!UP0 LDCU UR4, c[0x0][0x880] ;  /* 0x00011000ff0487ac */ /* 0x000e660008000800 */
[----:B------:R-:W-:Y:S01]  /*6580*/  IMAD.U32 R2, RZ, RZ, UR6 ;  /* 0x00000006ff027e24 */ /* 0x000fe2000f8e00ff */
[----:B------:R-:W-:Y:S05]  /*6590*/  MOV R3, UR7 ;  /* 0x0000000700037c02 */ /* 0x000fea0008000f00 */
[----:B-----5:R2:W5:Y:S02]  /*65a0*/  @P3 LDG.E R35, desc[UR46][R2.64] ;  /* 0x0000002e02233981 */ /* 0x020564000c1e1900 */
[----:B-12---:R-:W-:Y:S02]  /*65b0*/  @!P3 IMAD.U32 R35, RZ, RZ, UR4 ;  /* 0x00000004ff23be24 */ /* 0x006fe4000f8e00ff */
.L_x_116:
[----:B------:R-:W-:Y:S05]  /*65c0*/  @!P4 BRA `(.L_x_117) ;  /* 0x000000000020c947 */ /* 0x000fea0003800000 */
[----:B------:R-:W-:Y:S04]  /*65d0*/  ISETP.NE.U32.AND P3, PT, R52, RZ, PT ;  /* 0x000000ff3400720c */ /* 0x000fe80003f65070 */
[----:B------:R-:W-:Y:S11]  /*65e0*/  ISETP.NE.AND.EX P3, PT, R53, RZ, PT, P3 ;  /* 0x000000ff3500720c */ /* 0x000ff60003f65330 */
[----:B------:R-:W-:Y:S02]  /*65f0*/  @!UPT UIADD3 URZ, UPT, UPT, URZ, URZ, URZ ;  /* 0x000000fffffff290 */ /* 0x000fe4000fffe0ff */
[----:B------:R-:W1:Y:S01]  /*6600*/  @P3 LDC.64 R2, c[0x0][0x8a8] ;  /* 0x00022a00ff023b82 */ /* 0x000e620000000a00 */
[----:B------:R-:W-:Y:S04]  /*6610*/  @P3 IMAD R0, R54, UR36, RZ ;  /* 0x0000002436003c24 */ /* 0x000fe8000f8e02ff */
[----:B-1----:R-:W-:Y:S05]  /*6620*/  @P3 IMAD.WIDE R2, R0, 0x4, R2 ;  /* 0x0000000400023825 */ /* 0x002fea00078e0202 */
[----:B-----5:R1:W5:Y:S02]  /*6630*/  @P3 LDG.E R32, desc[UR46][R2.64] ;  /* 0x0000002e02203981 */ /* 0x020364000c1e1900 */
[----:B-1----:R-:W2:Y:S02]  /*6640*/  @!P3 LDC R32, c[0x0][0x8a0] ;  /* 0x00022800ff20bb82 */ /* 0x002ea40000000800 */
.L_x_117:
[----:B-----5:R-:W-:Y:S01]  /*6650*/  FSETP.NEU.AND P3, PT, R35, RZ, PT ;  /* 0x000000ff2300720b */ /* 0x020fe20003f6d000 */
[----:B------:R-:W-:Y:S01]  /*6660*/  ULOP3.LUT UR4, UR51, 0x1, URZ, 0x3c, !UPT ;  /* 0x0000000133047892 */ /* 0x000fe2000f8e3cff */
[----:B------:R-:W-:Y:S01]  /*6670*/  SEL R5, RZ, 0xffffffff, P2 ;  /* 0xffffffffff057807 */ /* 0x000fe20001000000 */
[----:B------:R-:W-:Y:S01]  /*6680*/  IMAD.U32 R38, RZ, RZ, UR56 ;  /* 0x00000038ff267e24 */ /* 0x000fe2000f8e00ff */
[----:B------:R-:W-:Y:S01]  /*6690*/  @P1 LOP3.LUT P2, RZ, R59, 0xff, RZ, 0xc0, !PT ;  /* 0x000000ff3bff1812 */ /* 0x000fe2000784c0ff */
[----:B------:R-:W-:Y:S01]  /*66a0*/  IMAD.SHL.U32 R81, R68, 0x2, RZ ;  /* 0x0000000244517824 */ /* 0x000fe200078e00ff */
[----:B------:R-:W-:Y:S01]  /*66b0*/  @P1 SEL R2, RZ, 0xffffffff, P3 ;  /* 0xffffffffff021807 */ /* 0x000fe20001800000 */
[----:B------:R-:W-:Y:S01]  /*66c0*/  IMAD.U32 R83, RZ, RZ, UR4 ;  /* 0x00000004ff537e24 */ /* 0x000fe2000f8e00ff */
[----:B------:R-:W-:Y:S01]  /*66d0*/  LEA R76, R30, UR48, 0x3 ;  /* 0x000000301e4c7c11 */ /* 0x000fe2000f8e18ff */
[----:B------:R-:W-:Y:S01]  /*66e0*/  IMAD.SHL.U32 R38, R38, 0x1000, RZ ;  /* 0x0000100026267824 */ /* 0x000fe200078e00ff */
[----:B------:R-:W-:Y:S01]  /*66f0*/  @P0 SEL R2, R5, R2, !P2 ;  /* 0x0000000205020207 */ /* 0x000fe20005000000 */
[----:B------:R-:W-:Y:S01]  /*6700*/  BSSY B1, `(.L_x_118) ;  /* 0x0000035000017945 */ /* 0x000fe20003800000 */
[----:B------:R-:W-:Y:S01]  /*6710*/  SHF.L.U32 R3, R73, 0x1f, RZ ;  /* 0x0000001f49037819 */ /* 0x000fe200000006ff */
[----:B------:R-:W-:Y:S01]  /*6720*/  IMAD.MOV.U32 R82, RZ, RZ, 0x1 ;  /* 0x00000001ff527424 */ /* 0x000fe200078e00ff */
[----:B------:R-:W-:Y:S01]  /*6730*/  @P1 LOP3.LUT R2, R2, 0x1, RZ, 0xc0, !PT ;  /* 0x0000000102021812 */ /* 0x000fe200078ec0ff */
[----:B------:R-:W-:Y:S01]  /*6740*/  IMAD R34, R30, 0x20, R33 ;  /* 0x000000201e227824 */ /* 0x000fe200078e0221 */
[----:B------:R-:W-:Y:S01]  /*6750*/  PLOP3.LUT P2, PT, PT, PT, UP1, 0x80, 0x8 ;  /* 0x000000000008781c */ /* 0x000fe20003f4f018 */
[----:B------:R-:W-:Y:S01]  /*6760*/  IMAD.U32 R80, RZ, RZ, UR56 ;  /* 0x00000038ff507e24 */ /* 0x000fe2000f8e00ff */
[----:B------:R-:W-:Y:S01]  /*6770*/  ISETP.NE.U32.OR P5, PT, R2, 0x1, !P1 ;  /* 0x000000010200780c */ /* 0x000fe20004fa5470 */
[----:B------:R-:W-:Y:S01]  /*6780*/  IMAD.U32 R2, RZ, RZ, UR56 ;  /* 0x00000038ff027e24 */ /* 0x000fe2000f8e00ff */
[----:B------:R-:W-:Y:S02]  /*6790*/  CS2R R50, SRZ ;  /* 0x0000000000327805 */ /* 0x000fe4000001ff00 */
[----:B------:R-:W-:Y:S02]  /*67a0*/  CS2R R48, SRZ ;  /* 0x0000000000307805 */ /* 0x000fe4000001ff00 */
[----:B------:R-:W-:Y:S02]  /*67b0*/  P2R R79, PR, RZ, 0x20 ;  /* 0x00000020ff4f7803 */ /* 0x000fe40000000000 */
[----:B------:R-:W-:Y:S02]  /*67c0*/  CS2R R42, SRZ ;  /* 0x00000000002a7805 */ /* 0x000fe4000001ff00 */
[----:B------:R-:W-:Y:S02]  /*67d0*/  LEA R0, R2, UR48, 0x3 ;  /* 0x0000003002007c11 */ /* 0x000fe4000f8e18ff */
[----:B------:R-:W-:Y:S02]  /*67e0*/  CS2R R40, SRZ ;  /* 0x0000000000287805 */ /* 0x000fe4000001ff00 */
[----:B------:R-:W-:Y:S02]  /*67f0*/  SEL R2, RZ, 0xffffffff, P3 ;  /* 0xffffffffff027807 */ /* 0x000fe40001800000 */
[----:B------:R-:W-:Y:S02]  /*6800*/  LOP3.LUT P3, R77, R59, 0xff, RZ, 0xc0, !PT ;  /* 0x000000ff3b4d7812 */ /* 0x000fe4000786c0ff */
[----:B------:R-:W-:Y:S02]  /*6810*/  IADD3 R39, PT, PT, R38, UR48, R81 ;  /* 0x0000003026277c10 */ /* 0x000fe4000fffe051 */
[----:B------:R-:W-:Y:S02]  /*6820*/  @P5 SHF.L.U32 R7, R83, 0x1f, RZ ;  /* 0x0000001f53075819 */ /* 0x000fe400000006ff */
[----:B------:R-:W-:Y:S02]  /*6830*/  @P2 SEL R2, R5, R2, !P3 ;  /* 0x0000000205022207 */ /* 0x000fe40005800000 */
[----:B------:R-:W1:Y:S02]  /*6840*/  @P5 SYNCS.PHASECHK.TRANS64.TRYWAIT P1, [R0+URZ+0x110], R7 ;  /* 0x00011007000055a7 */ /* 0x000e6400080211ff */
[----:B------:R-:W-:Y:S04]  /*6850*/  LOP3.LUT R2, R2, 0x1, RZ, 0xc0, !PT ;  /* 0x0000000102027812 */ /* 0x000fe800078ec0ff */
[----:B------:R-:W-:Y:S04]  /*6860*/  ISETP.NE.U32.AND P4, PT, R2, 0x1, PT ;  /* 0x000000010200780c */ /* 0x000fe80003f85070 */
[----:B------:R-:W-:Y:S01]  /*6870*/  P2R R85, PR, RZ, 0x10 ;  /* 0x00000010ff557803 */ /* 0x000fe20000000000 */
[----:B------:R3:W4:Y:S01]  /*6880*/  SYNCS.PHASECHK.TRANS64.TRYWAIT P0, [R76+URZ+0x170], R3 ;  /* 0x000170034c0075a7 */ /* 0x00072200080011ff */
[----:B-1----:R-:W-:Y:S01]  /*6890*/  @P5 SEL R82, RZ, 0x1, !P1 ;  /* 0x00000001ff525807 */ /* 0x002fe20004800000 */
[----:B---3--:R-:W-:Y:S06]  /*68a0*/  @!P5 BRA `(.L_x_119) ;  /* 0x000000000068d947 */ /* 0x008fec0003800000 */
[----:B------:R-:W-:Y:S01]  /*68b0*/  LOP3.LUT P5, RZ, R69, 0x40, RZ, 0xc0, !PT ;  /* 0x0000004045ff7812 */ /* 0x000fe200078ac0ff */
[C---:B------:R-:W-:Y:S01]  /*68c0*/  VIADD R4, R39.reuse, 0x300 ;  /* 0x0000030027047836 */ /* 0x040fe20000000000 */
[----:B------:R-:W-:Y:S01]  /*68d0*/  ISETP.NE.AND P2, PT, R82, RZ, PT ;  /* 0x000000ff5200720c */ /* 0x000fe20003f45270 */
[----:B------:R-:W-:Y:S01]  /*68e0*/  BSSY B0, `(.L_x_120) ;  /* 0x000000d000007945 */ /* 0x000fe20003800000 */
[----:B------:R-:W-:Y:S01]  /*68f0*/  PLOP3.LUT P1, PT, PT, PT, PT, 0x8, 0x80 ;  /* 0x000000000080781c */ /* 0x000fe20003f2e170 */
[----:B------:R-:W-:Y:S01]  /*6900*/  @P4 VIADD R2, R39, 0x310 ;  /* 0x0000031027024836 */ /* 0x000fe20000000000 */
[----:B------:R-:W-:Y:S02]  /*6910*/  @P4 PLOP3.LUT P1, PT, P5, PT, PT, 0x80, 0x8 ;  /* 0x000000000008481c */ /* 0x000fe40002f2f070 */
[----:B------:R-:W-:Y:S02]  /*6920*/  CS2R R50, SRZ ;  /* 0x0000000000327805 */ /* 0x000fe4000001ff00 */
[----:B------:R-:W-:Y:S02]  /*6930*/  CS2R R48, SRZ ;  /* 0x0000000000307805 */ /* 0x000fe4000001ff00 */
[----:B------:R-:W-:Y:S02]  /*6940*/  CS2R R42, SRZ ;  /* 0x00000000002a7805 */ /* 0x000fe4000001ff00 */
[----:B------:R-:W-:Y:S05]  /*6950*/  CS2R R40, SRZ ;  /* 0x0000000000287805 */ /* 0x000fea000001ff00 */
[----:B------:R-:W-:Y:S01]  /*6960*/  @P1 VIADD R2, R4, 0xfffffff0 ;  /* 0xfffffff004021836 */ /* 0x000fe20000000000 */
[----:B------:R-:W-:Y:S06]  /*6970*/  @P2 BRA `(.L_x_121) ;  /* 0x00000000000c2947 */ /* 0x000fec0003800000 */
[----:B------:R-:W-:Y:S04]  /*6980*/  SHF.L.U32 R5, R83, 0x1f, RZ ;  /* 0x0000001f53057819 */ /* 0x000fe800000006ff */
[----:B------:R-:W1:Y:S02]  /*6990*/  SYNCS.PHASECHK.TRANS64.TRYWAIT P1, [R0+URZ+0x110], R5 ;  /* 0x00011005000075a7 */ /* 0x000e6400080211ff */
[----:B-1----:R-:W-:Y:S05]  /*69a0*/  @!P1 BRA `(.L_x_122) ;  /* 0x0000002400249947 */ /* 0x002fea0003800000 */
.L_x_121:
[----:B------:R-:W-:Y:S05]  /*69b0*/  BSYNC B0 ;  /* 0x0000000000007941 */ /* 0x000fea0003800000 */
.L_x_120:
[----:B------:R-:W-:Y:S01]  /*69c0*/  UIADD3 UR5, UPT, UPT, UR56, 0x1, URZ ;  /* 0x0000000138057890 */ /* 0x000fe2000fffe0ff */
[----:B------:R-:W-:Y:S03]  /*69d0*/  ISETP.NE.AND P1, PT, R85, RZ, PT ;  /* 0x000000ff5500720c */ /* 0x000fe60003f25270 */
[----:B------:R-:W-:Y:S04]  /*69e0*/  UISETP.NE.AND UP0, UPT, UR5, 0x3, UPT ;  /* 0x000000030500788c */ /* 0x000fe8000bf05270 */
[----:B------:R-:W-:Y:S02]  /*69f0*/  USEL UR4, URZ, 0x1, UP0 ;  /* 0x00000001ff047887 */ /* 0x000fe40008000000 */
[----:B------:R-:W-:Y:S04]  /*6a00*/  USEL UR5, UR5, URZ, UP0 ;  /* 0x000000ff05057287 */ /* 0x000fe80008000000 */
[----:B------:R3:W1:Y:S01]  /*6a10*/  @P1 LDS.128 R48, [R2] ;  /* 0x0000000002301984 */ /* 0x0006620000000c00 */
[----:B------:R-:W-:Y:S01]  /*6a20*/  LOP3.LUT R83, R83, UR4, RZ, 0x3c, !PT ;  /* 0x0000000453537c12 */ /* 0x000fe2000f8e3cff */
[----:B------:R-:W-:Y:S02]  /*6a30*/  IMAD.U32 R80, RZ, RZ, UR5 ;  /* 0x00000005ff507e24 */ /* 0x000fe4000f8e00ff */
[----:B------:R3:W1:Y:S04]  /*6a40*/  @P1 LDS.128 R40, [R39+0x300] ;  /* 0x0003000027281984 */ /* 0x0006680000000c00 */
.L_x_119:
[----:B------:R-:W-:Y:S05]  /*6a50*/  BSYNC B1 ;  /* 0x0000000000017941 */ /* 0x000fea0003800000 */
.L_x_118:
[----:B-1----:R-:W-:Y:S04]  /*6a60*/  SHF.R.U32.HI R5, RZ, 0x15, R34 ;  /* 0x00000015ff057819 */ /* 0x002fe80000011622 */
[----:B------:R-:W-:Y:S01]  /*6a70*/  LOP3.LUT P1, RZ, R5, 0x3, R70, 0x48, !PT ;  /* 0x0000000305ff7812 */ /* 0x000fe20007824846 */
[----:B------:R-:W-:Y:S01]  /*6a80*/  @!UPT UIADD3 URZ, UPT, UPT, URZ, URZ, URZ ;  /* 0x000000fffffff290 */ /* 0x000fe2000fffe0ff */
[----:B----4-:R-:W-:Y:S11]  /*6a90*/  @P0 BRA `(.L_x_123) ;  /* 0x0000000000080947 */ /* 0x010ff60003800000 */
[----:B------:R-:W1:Y:S02]  /*6aa0*/  SYNCS.PHASECHK.TRANS64.TRYWAIT P0, [R76+URZ+0x170], R3 ;  /* 0x000170034c0075a7 */ /* 0x000e6400080011ff */
[----:B-1----:R-:W-:Y:S05]  /*6ab0*/  @!P0 BRA `(.L_x_124) ;  /* 0x0000002000f48947 */ /* 0x002fea0003800000 */
.L_x_123:
[----:B------:R-:W-:Y:S05]  /*6ac0*/  @!P1 BRA `(.L_x_125) ;  /* 0x0000000000409947 */ /* 0x000fea0003800000 */
[----:B------:R-:W4:Y:S01]  /*6ad0*/  LDCU.64 UR8, c[0x4][0x70] ;  /* 0x01000e00ff0877ac */ /* 0x000f220008000a00 */
[----:B-1----:R-:W-:Y:S01]  /*6ae0*/  MOV R3, 0x0 ;  /* 0x0000000000037802 */ /* 0x002fe20000000f00 */
[----:B------:R-:W-:Y:S02]  /*6af0*/  HFMA2 R12, -RZ, RZ, 0, 5.9604644775390625e-08 ;  /* 0x00000001ff0c7431 */ /* 0x000fe400000001ff */
[----:B------:R-:W-:Y:S02]  /*6b00*/  IMAD.MOV.U32 R8, RZ, RZ, 0x192 ;  /* 0x00000192ff087424 */ /* 0x000fe400078e00ff */
[----:B------:R-:W-:Y:S01]  /*6b10*/  IMAD.MOV.U32 R13, RZ, RZ, RZ ;  /* 0x000000ffff0d7224 */ /* 0x000fe200078e00ff */
[----:B------:R-:W1:Y:S01]  /*6b20*/  LDCU.64 UR6, c[0x4][0x78] ;  /* 0x01000f00ff0677ac */ /* 0x000e620008000a00 */
[----:B---3--:R-:W3:Y:S01]  /*6b30*/  LDC.64 R2, c[0x4][R3] ;  /* 0x0100000003027b82 */ /* 0x008ee20000000a00 */
[----:B------:R-:W5:Y:S01]  /*6b40*/  LDCU.64 UR4, c[0x4][0x10] ;  /* 0x01000200ff0477ac */ /* 0x000f620008000a00 */
[----:B----4-:R-:W-:Y:S01]  /*6b50*/  MOV R5, UR9 ;  /* 0x0000000900057c02 */ /* 0x010fe20008000f00 */
[----:B------:R-:W-:Y:S01]  /*6b60*/  IMAD.U32 R4, RZ, RZ, UR8 ;  /* 0x00000008ff047e24 */ /* 0x000fe2000f8e00ff */
[----:B-1----:R-:W-:Y:S01]  /*6b70*/  MOV R7, UR7 ;  /* 0x0000000700077c02 */ /* 0x002fe20008000f00 */
[----:B------:R-:W-:Y:S01]  /*6b80*/  IMAD.U32 R6, RZ, RZ, UR6 ;  /* 0x00000006ff067e24 */ /* 0x000fe2000f8e00ff */
[----:B-----5:R-:W-:Y:S01]  /*6b90*/  MOV R11, UR5 ;  /* 0x00000005000b7c02 */ /* 0x020fe20008000f00 */
[----:B------:R-:W-:Y:S02]  /*6ba0*/  IMAD.U32 R10, RZ, RZ, UR4 ;  /* 0x00000004ff0a7e24 */ /* 0x000fe4000f8e00ff */
[----:B------:R-:W-:Y:S07]  /*6bb0*/  LEPC R20, `(.L_x_125) ;  /* 0x000000001014794e */ /* 0x000fee0000000000 */
[----:B--23--:R-:W-:Y:S05]  /*6bc0*/  CALL.ABS.NOINC R2 ;  /* 0x0000000002007343 */ /* 0x00cfea0003c00000 */
.L_x_125:
[----:B------:R-:W-:Y:S05]  /*6bd0*/  WARPSYNC.ALL ;  /* 0x0000000000007948 */ /* 0x000fea0003800000 */
[----:B------:R-:W-:Y:S01]  /*6be0*/  R2UR UR4, R34 ;  /* 0x00000000220472ca */ /* 0x000fe200000e0000 */
[--C-:B------:R-:W-:Y:S01]  /*6bf0*/  HADD2.F32 R20, -RZ, R40.reuse.H0_H0 ;  /* 0x20000028ff147230 */ /* 0x100fe20000004100 */
[----:B------:R-:W-:Y:S01]  /*6c00*/  MOV R84, 0x10 ;  /* 0x0000001000547802 */ /* 0x000fe20000000f00 */
[----:B------:R-:W-:Y:S01]  /*6c10*/  HADD2.F32 R21, -RZ, R40.H1_H1 ;  /* 0x30000028ff157230 */ /* 0x000fe20000004100 */
[----:B------:R-:W-:Y:S01]  /*6c20*/  LOP3.LUT P6, RZ, R69, 0x40, RZ, 0xc0, !PT ;  /* 0x0000004045ff7812 */ /* 0x000fe200078cc0ff */
[----:B------:R-:W-:Y:S01]  /*6c30*/  HADD2.F32 R36, -RZ, R41.H1_H1 ;  /* 0x30000029ff247230 */ /* 0x000fe20000004100 */
[----:B------:R-:W-:Y:S01]  /*6c40*/  ISETP.NE.AND P0, PT, R74, RZ, PT ;  /* 0x000000ff4a00720c */ /* 0x000fe20003f05270 */
[----:B------:R-:W-:Y:S01]  /*6c50*/  HADD2.F32 R37, -RZ, R43.H0_H0 ;  /* 0x2000002bff257230 */ /* 0x000fe20000004100 */
[----:B------:R-:W-:Y:S01]  /*6c60*/  SEL R84, R84, 0xfffffff0, !P6 ;  /* 0xfffffff054547807 */ /* 0x000fe20007000000 */
[----:B------:R-:W-:Y:S03]  /*6c70*/  BSSY.RECONVERGENT B0, `(.L_x_126) ;  /* 0x000004e000007945 */ /* 0x000fe60003800200 */
[----:B------:R-:W-:Y:S01]  /*6c80*/  IADD3 R86, PT, PT, R39, R84, RZ ;  /* 0x0000005427567210 */ /* 0x000fe20007ffe0ff */
[----:B------:R-:W2:Y:S02]  /*6c90*/  LDTM.x16 R4, tmem[UR4] ;  /* 0x00000004000479ee */ /* 0x000ea40008240000 */
[C---:B--2---:R-:W-:Y:S01]  /*6ca0*/  FMUL R0, R32.reuse, R4 ;  /* 0x0000000420007220 */ /* 0x044fe20000400000 */
[C---:B---3--:R-:W-:Y:S01]  /*6cb0*/  FMUL R2, R32.reuse, R5 ;  /* 0x0000000520027220 */ /* 0x048fe20000400000 */
[C---:B-1----:R-:W-:Y:S01]  /*6cc0*/  FMUL R3, R32.reuse, R6 ;  /* 0x0000000620037220 */ /* 0x042fe20000400000 */
[C---:B------:R-:W-:Y:S01]  /*6cd0*/  FMUL R7, R32.reuse, R7 ;  /* 0x0000000720077220 */ /* 0x040fe20000400000 */
[C---:B------:R-:W-:Y:S01]  /*6ce0*/  FFMA R0, R35.reuse, R20, R0 ;  /* 0x0000001423007223 */ /* 0x040fe20000000000 */
[----:B------:R-:W-:Y:S02]  /*6cf0*/  HADD2.F32 R20, -RZ, R41.H0_H0 ;  /* 0x20000029ff147230 */ /* 0x000fe40000004100 */
[C---:B------:R-:W-:Y:S01]  /*6d00*/  FFMA R2, R35.reuse, R21, R2 ;  /* 0x0000001523027223 */ /* 0x040fe20000000002 */
[--C-:B------:R-:W-:Y:S02]  /*6d10*/  HADD2.F32 R21, -RZ, R42.reuse.H0_H0 ;  /* 0x2000002aff157230 */ /* 0x100fe40000004100 */
[C---:B------:R-:W-:Y:S01]  /*6d20*/  FMUL R4, R32.reuse, R8 ;  /* 0x0000000820047220 */ /* 0x040fe20000400000 */
[C---:B------:R-:W-:Y:S01]  /*6d30*/  FMUL R5, R32.reuse, R9 ;  /* 0x0000000920057220 */ /* 0x040fe20000400000 */
[C---:B------:R-:W-:Y:S01]  /*6d40*/  FFMA R3, R35.reuse, R20, R3 ;  /* 0x0000001423037223 */ /* 0x040fe20000000003 */
[----:B------:R-:W-:Y:S02]  /*6d50*/  HADD2.F32 R20, -RZ, R42.H1_H1 ;  /* 0x3000002aff147230 */ /* 0x000fe40000004100 */
[C---:B------:R-:W-:Y:S01]  /*6d60*/  FFMA R7, R35.reuse, R36, R7 ;  /* 0x0000002423077223 */ /* 0x040fe20000000007 */
[C---:B------:R-:W-:Y:S01]  /*6d70*/  FMUL R6, R32.reuse, R10 ;  /* 0x0000000a20067220 */ /* 0x040fe20000400000 */
[----:B------:R-:W-:Y:S02]  /*6d80*/  HADD2.F32 R36, -RZ, R43.H1_H1 ;  /* 0x3000002bff247230 */ /* 0x000fe40000004100 */
[C---:B------:R-:W-:Y:S01]  /*6d90*/  FMUL R11, R32.reuse, R11 ;  /* 0x0000000b200b7220 */ /* 0x040fe20000400000 */
[C---:B------:R-:W-:Y:S01]  /*6da0*/  FFMA R4, R35.reuse, R21, R4 ;  /* 0x0000001523047223 */ /* 0x040fe20000000004 */
[C---:B------:R-:W-:Y:S01]  /*6db0*/  FFMA R5, R35.reuse, R20, R5 ;  /* 0x0000001423057223 */ /* 0x040fe20000000005 */
[C---:B------:R-:W-:Y:S01]  /*6dc0*/  FFMA R6, R35.reuse, R37, R6 ;  /* 0x0000002523067223 */ /* 0x040fe20000000006 */
[--C-:B------:R-:W-:Y:S02]  /*6dd0*/  HADD2.F32 R20, -RZ, R48.reuse.H0_H0 ;  /* 0x20000030ff147230 */ /* 0x100fe40000004100 */
[C---:B------:R-:W-:Y:S01]  /*6de0*/  FFMA R11, R35.reuse, R36, R11 ;  /* 0x00000024230b7223 */ /* 0x040fe2000000000b */
[C---:B------:R-:W-:Y:S01]  /*6df0*/  FMUL R8, R32.reuse, R12 ;  /* 0x0000000c20087220 */ /* 0x040fe20000400000 */
[----:B------:R-:W-:Y:S02]  /*6e00*/  HADD2.F32 R36, -RZ, R48.H1_H1 ;  /* 0x30000030ff247230 */ /* 0x000fe40000004100 */
[C---:B------:R-:W-:Y:S01]  /*6e10*/  FMUL R9, R32.reuse, R13 ;  /* 0x0000000d20097220 */ /* 0x040fe20000400000 */
[--C-:B------:R-:W-:Y:S02]  /*6e20*/  HADD2.F32 R21, -RZ, R49.reuse.H0_H0 ;  /* 0x20000031ff157230 */ /* 0x100fe40000004100 */
[C---:B------:R-:W-:Y:S01]  /*6e30*/  FMUL R10, R32.reuse, R14 ;  /* 0x0000000e200a7220 */ /* 0x040fe20000400000 */
[C---:B------:R-:W-:Y:S01]  /*6e40*/  FFMA R8, R35.reuse, R20, R8 ;  /* 0x0000001423087223 */ /* 0x040fe20000000008 */
[----:B------:R-:W-:Y:S02]  /*6e50*/  HADD2.F32 R20, -RZ, R49.H1_H1 ;  /* 0x30000031ff147230 */ /* 0x000fe40000004100 */
[C---:B------:R-:W-:Y:S01]  /*6e60*/  FFMA R9, R35.reuse, R36, R9 ;  /* 0x0000002423097223 */ /* 0x040fe20000000009 */
[C---:B------:R-:W-:Y:S01]  /*6e70*/  FMUL R15, R32.reuse, R15 ;  /* 0x0000000f200f7220 */ /* 0x040fe20000400000 */
[C---:B------:R-:W-:Y:S01]  /*6e80*/  FFMA R10, R35.reuse, R21, R10 ;  /* 0x00000015230a7223 */ /* 0x040fe2000000000a */
[--C-:B------:R-:W-:Y:S02]  /*6e90*/  HADD2.F32 R21, -RZ, R50.reuse.H0_H0 ;  /* 0x20000032ff157230 */ /* 0x100fe40000004100 */
[C---:B------:R-:W-:Y:S01]  /*6ea0*/  FMUL R12, R32.reuse, R16 ;  /* 0x00000010200c7220 */ /* 0x040fe20000400000 */
[----:B------:R-:W-:Y:S02]  /*6eb0*/  HADD2.F32 R36, -RZ, R50.H1_H1 ;  /* 0x30000032ff247230 */ /* 0x000fe40000004100 */
[C---:B------:R-:W-:Y:S01]  /*6ec0*/  FFMA R15, R35.reuse, R20, R15 ;  /* 0x00000014230f7223 */ /* 0x040fe2000000000f */
[C---:B------:R-:W-:Y:S01]  /*6ed0*/  FMUL R13, R32.reuse, R17 ;  /* 0x00000011200d7220 */ /* 0x040fe20000400000 */
[--C-:B------:R-:W-:Y:S02]  /*6ee0*/  HADD2.F32 R37, -RZ, R51.reuse.H0_H0 ;  /* 0x20000033ff257230 */ /* 0x100fe40000004100 */
[C---:B------:R-:W-:Y:S01]  /*6ef0*/  FMUL R14, R32.reuse, R18 ;  /* 0x00000012200e7220 */ /* 0x040fe20000400000 */
[----:B------:R-:W-:Y:S02]  /*6f00*/  HADD2.F32 R20, -RZ, R51.H1_H1 ;  /* 0x30000033ff147230 */ /* 0x000fe40000004100 */
[----:B------:R-:W-:Y:S01]  /*6f10*/  FMUL R19, R32, R19 ;  /* 0x0000001320137220 */ /* 0x000fe20000400000 */
[----:B------:R-:W-:Y:S01]  /*6f20*/  F2FP.F16.F32.PACK_AB R44, R2, R0 ;  /* 0x00000000022c723e */ /* 0x000fe200000000ff */
[----:B------:R-:W-:Y:S01]  /*6f30*/  FFMA R12, R35, R21, R12 ;  /* 0x00000015230c7223 */ /* 0x000fe2000000000c */
[----:B------:R-:W-:Y:S01]  /*6f40*/  F2FP.F16.F32.PACK_AB R45, R7, R3 ;  /* 0x00000003072d723e */ /* 0x000fe200000000ff */
[----:B------:R-:W-:Y:S01]  /*6f50*/  FFMA R13, R35, R36, R13 ;  /* 0x00000024230d7223 */ /* 0x000fe2000000000d */
[----:B------:R-:W-:Y:S01]  /*6f60*/  F2FP.F16.F32.PACK_AB R46, R5, R4 ;  /* 0x00000004052e723e */ /* 0x000fe200000000ff */
[----:B------:R-:W-:Y:S01]  /*6f70*/  FFMA R14, R35, R37, R14 ;  /* 0x00000025230e7223 */ /* 0x000fe2000000000e */
[----:B------:R-:W-:Y:S01]  /*6f80*/  F2FP.F16.F32.PACK_AB R47, R11, R6 ;  /* 0x000000060b2f723e */ /* 0x000fe200000000ff */
[----:B------:R-:W-:Y:S01]  /*6f90*/  FFMA R19, R35, R20, R19 ;  /* 0x0000001423137223 */ /* 0x000fe20000000013 */
[----:B------:R-:W-:Y:S02]  /*6fa0*/  F2FP.F16.F32.PACK_AB R64, R9, R8 ;  /* 0x000000080940723e */ /* 0x000fe400000000ff */
[----:B------:R-:W-:Y:S01]  /*6fb0*/  F2FP.F16.F32.PACK_AB R65, R15, R10 ;  /* 0x0000000a0f41723e */ /* 0x000fe200000000ff */
[----:B------:R1:W-:Y:S01]  /*6fc0*/  STS.128 [R39+0x300], R44 ;  /* 0x0003002c27007388 */ /* 0x0003e20000000c00 */
[----:B------:R-:W-:Y:S02]  /*6fd0*/  F2FP.F16.F32.PACK_AB R66, R13, R12 ;  /* 0x0000000c0d42723e */ /* 0x000fe400000000ff */
[----:B------:R-:W-:Y:S05]  /*6fe0*/  F2FP.F16.F32.PACK_AB R67, R19, R14 ;  /* 0x0000000e1343723e */ /* 0x000fea00000000ff */
[----:B------:R1:W-:Y:S01]  /*6ff0*/  STS.128 [R86+0x300], R64 ;  /* 0x0003004056007388 */ /* 0x0003e20000000c00 */
[----:B------:R-:W-:Y:S01]  /*7000*/  @!PT LDS RZ, [RZ] ;  /* 0x00000000fffff984 */ /* 0x000fe20000000800 */
[----:B------:R-:W-:Y:S01]  /*7010*/  @!PT LDS RZ, [RZ] ;  /* 0x00000000fffff984 */ /* 0x000fe20000000800 */
[----:B------:R-:W-:Y:S01]  /*7020*/  @!PT LDS RZ, [RZ] ;  /* 0x00000000fffff984 */ /* 0x000fe20000000800 */
[----:B------:R-:W-:Y:S01]  /*7030*/  @!PT LDS RZ, [RZ] ;  /* 0x00000000fffff984 */ /* 0x000fe20000000800 */
[----:B------:R2:W-:Y:S07]  /*7040*/  MEMBAR.ALL.CTA ;  /* 0x0000000000007992 */ /* 0x0005ee0000008000 */
[----:B--2---:R-:W2:Y:S02]  /*7050*/  FENCE.VIEW.ASYNC.S ;  /* 0x00000000000073c6 */ /* 0x004ea40000000000 */
[----:B--2---:R-:W-:Y:S06]  /*7060*/  BAR.SYNC.DEFER_BLOCKING 0x1, 0x80 ;  /* 0x0042000000007b1d */ /* 0x004fec0000010000 */
[----:B------:R-:W-:Y:S05]  /*7070*/  @P0 BRA `(.L_x_127) ;  /* 0x0000000000340947 */ /* 0x000fea0003800000 */
[----:B------:R-:W-:Y:S01]  /*7080*/  R2UR UR10, R38 ;  /* 0x00000000260a72ca */ /* 0x000fe200000e0000 */
[----:B------:R-:W-:Y:S01]  /*7090*/  UIADD3 UR8, UP0, UPT, UR54, 0x680, URZ ;  /* 0x0000068036087890 */ /* 0x000fe2000ff1e0ff */
[----:B------:R-:W-:Y:S01]  /*70a0*/  UMOV UR43, UR36 ;  /* 0x00000024002b7c82 */ /* 0x000fe20008000000 */
[----:B------:R-:W-:Y:S02]  /*70b0*/  UIADD3 UR5, UPT, UPT, UR41, 0x20, URZ ;  /* 0x0000002029057890 */ /* 0x000fe4000fffe0ff */
[----:B------:R-:W-:Y:S01]  /*70c0*/  UIADD3.X UR9, UPT, UPT, URZ, UR55, URZ, UP0, !UPT ;  /* 0x00000037ff097290 */ /* 0x000fe200087fe4ff */
[----:B------:R-:W-:Y:S01]  /*70d0*/  UMOV UR6, UR42 ;  /* 0x0000002a00067c82 */ /* 0x000fe20008000000 */
[----:B------:R-:W-:Y:S06]  /*70e0*/  UMOV UR7, UR36 ;  /* 0x0000002400077c82 */ /* 0x000fec0008000000 */
[----:B------:R-:W-:Y:S04]  /*70f0*/  UIADD3 UR10, UPT, UPT, UR48, UR10, URZ ;  /* 0x0000000a300a7290 */ /* 0x000fe8000fffe0ff */
[----:B------:R-:W-:Y:S02]  /*7100*/  UIADD3 UR40, UPT, UPT, UR10, 0x300, URZ ;  /* 0x000003000a287890 */ /* 0x000fe4000fffe0ff */
[----:B------:R-:W-:Y:S07]  /*7110*/  UIADD3 UR4, UPT, UPT, UR10, 0xb00, URZ ;  /* 0x00000b000a047890 */ /* 0x000fee000fffe0ff */
[----:B------:R2:W-:Y:S02]  /*7120*/  UTMASTG.3D [UR40], [UR8] ;  /* 0x00000028080073b5 */ /* 0x0005e40008010000 */
[----:B------:R2:W-:Y:S02]  /*7130*/  UTMASTG.3D [UR4], [UR8] ;  /* 0x00000004080073b5 */ /* 0x0005e40008010000 */
[----:B--2---:R0:W-:Y:S02]  /*7140*/  UTMACMDFLUSH ;  /* 0x00000000000079b7 */ /* 0x0041e40000000000 */
.L_x_127:
[----:B------:R-:W-:Y:S05]  /*7150*/  BSYNC.RECONVERGENT B0 ;  /* 0x0000000000007941 */ /* 0x000fea0003800200 */
.L_x_126:
[----:B------:R-:W-:Y:S01]  /*7160*/  UIADD3 UR40, UPT, UPT, UR56, 0x1, URZ ;  /* 0x0000000138287890 */ /* 0x000fe2000fffe0ff */
[----:B------:R-:W-:Y:S03]  /*7170*/  BSSY.RECONVERGENT B0, `(.L_x_128) ;  /* 0x0000005000007945 */ /* 0x000fe60003800200 */
[----:B------:R-:W-:Y:S04]  /*7180*/  UISETP.NE.AND UP0, UPT, UR40, 0x3, UPT ;  /* 0x000000032800788c */ /* 0x000fe8000bf05270 */
[----:B------:R-:W-:Y:S01]  /*7190*/  USEL UR43, UR40, URZ, UP0 ;  /* 0x000000ff282b7287 */ /* 0x000fe20008000000 */
[----:B------:R-:W-:Y:S11]  /*71a0*/  @P0 BRA `(.L_x_129) ;  /* 0x0000000000040947 */ /* 0x000ff60003800000 */
[----:B------:R-:W-:Y:S04]  /*71b0*/  DEPBAR.LE SB0, 0x1 ;  /* 0x000080400000791a */ /* 0x000fe80000000000 */
.L_x_129:
[----:B------:R-:W-:Y:S05]  /*71c0*/  BSYNC.RECONVERGENT B0 ;  /* 0x0000000000007941 */ /* 0x000fea0003800200 */
.L_x_128:
[----:B------:R-:W-:Y:S01]  /*71d0*/  BAR.SYNC.DEFER_BLOCKING 0x1, 0x80 ;  /* 0x0042000000007b1d */ /* 0x000fe20000010000 */
[----:B------:R-:W-:Y:S01]  /*71e0*/  ISETP.NE.AND P1, PT, R79, RZ, PT ;  /* 0x000000ff4f00720c */ /* 0x000fe20003f25270 */
[----:B------:R-:W-:Y:S01]  /*71f0*/  UISETP.NE.AND UP0, UPT, UR50, URZ, UPT ;  /* 0x000000ff3200728c */ /* 0x000fe2000bf05270 */
[----:B------:R-:W-:Y:S11]  /*7200*/  LEA R2, R80, UR48, 0x3 ;  /* 0x0000003050027c11 */ /* 0x000ff6000f8e18ff */
[----:B------:R-:W-:Y:S01]  /*7210*/  @P1 SHF.L.U32 R3, R83, 0x1f, RZ ;  /* 0x0000001f53031819 */ /* 0x000fe200000006ff */
[----:B------:R-:W-:Y:S06]  /*7220*/  BRA.U !UP0, `(.L_x_130) ;  /* 0x0000000108247547 */ /* 0x000fec000b800000 */
[----:B------:R-:W-:Y:S01]  /*7230*/  IMAD.U32 R5, RZ, RZ, UR49 ;  /* 0x00000031ff057e24 */ /* 0x000fe2000f8e00ff */
[----:B------:R-:W-:Y:S01]  /*7240*/  MOV R0, UR37 ;  /* 0x0000002500007c02 */ /* 0x000fe20008000f00 */
[----:B------:R-:W-:Y:S03]  /*7250*/  UIADD3 UR49, UPT, UPT, UR49, 0x1, URZ ;  /* 0x0000000131317890 */ /* 0x000fe6000fffe0ff */
[----:B------:R-:W-:Y:S01]  /*7260*/  @P1 LEA R5, R5, UR48, 0x3 ;  /* 0x0000003005051c11 */ /* 0x000fe2000f8e18ff */
[----:B------:R-:W-:Y:S04]  /*7270*/  UISETP.NE.AND UP0, UPT, UR49, 0x3, UPT ;  /* 0x000000033100788c */ /* 0x000fe8000bf05270 */
[----:B------:R-:W-:Y:S01]  /*7280*/  @P1 VIADD R5, R5, 0x128 ;  /* 0x0000012805051836 */ /* 0x000fe20000000000 */
[----:B------:R-:W-:Y:S04]  /*7290*/  USEL UR49, UR49, URZ, UP0 ;  /* 0x000000ff31317287 */ /* 0x000fe80008000000 */
[----:B------:R-:W-:Y:S04]  /*72a0*/  @P1 PRMT R0, R0, 0x654, R5 ;  /* 0x0000065400001816 */ /* 0x000fe80000000005 */
[----:B------:R2:W-:Y:S04]  /*72b0*/  @P1 SYNCS.ARRIVE.TRANS64.RED.A1T0 RZ, [R0+URZ], RZ ;  /* 0x000000ff00ff19a7 */ /* 0x0005e800081004ff */
.L_x_130:
[----:B------:R-:W3:Y:S01]  /*72c0*/  @P1 SYNCS.PHASECHK.TRANS64.TRYWAIT P0, [R2+URZ+0x110], R3 ;  /* 0x00011003020015a7 */ /* 0x000ee200080011ff */
[----:B------:R-:W-:Y:S01]  /*72d0*/  BSSY B1, `(.L_x_131) ;  /* 0x0000012000017945 */ /* 0x000fe20003800000 */
[----:B---3--:R-:W-:Y:S03]  /*72e0*/  @P1 SEL R82, RZ, 0x1, !P0 ;  /* 0x00000001ff521807 */ /* 0x008fe60004000000 */
[----:B------:R-:W-:Y:S05]  /*72f0*/  @!P1 BRA `(.L_x_132) ;  /* 0x00000000003c9947 */ /* 0x000fea0003800000 */
[----:B------:R-:W-:Y:S01]  /*7300*/  ISETP.NE.AND P1, PT, R85, RZ, PT ;  /* 0x000000ff5500720c */ /* 0x000fe20003f25270 */
[----:B------:R-:W-:Y:S01]  /*7310*/  BSSY B0, `(.L_x_133) ;  /* 0x0000009000007945 */ /* 0x000fe20003800000 */
[----:B------:R-:W-:Y:S11]  /*7320*/  ISETP.NE.AND P0, PT, R82, RZ, PT ;  /* 0x000000ff5200720c */ /* 0x000ff60003f05270 */
[----:B------:R-:W-:Y:S05]  /*7330*/  @P1 IMAD R80, R80, 0x1000, R81 ;  /* 0x0000100050501824 */ /* 0x000fea00078e0251 */
[----:B------:R-:W-:Y:S05]  /*7340*/  @P1 IADD3 R3, PT, PT, R80, UR48, RZ ;  /* 0x0000003050031c10 */ /* 0x000fea000fffe0ff */
[----:B--2---:R-:W-:Y:S01]  /*7350*/  @P1 IMAD.IADD R0, R84, 0x1, R3 ;  /* 0x0000000154001824 */ /* 0x004fe200078e0203 */
[----:B------:R-:W-:Y:S06]  /*7360*/  @P0 BRA `(.L_x_134) ;  /* 0x00000000000c0947 */ /* 0x000fec0003800000 */
[----:B------:R-:W-:Y:S04]  /*7370*/  SHF.L.U32 R83, R83, 0x1f, RZ ;  /* 0x0000001f53537819 */ /* 0x000fe800000006ff */
[----:B------:R-:W2:Y:S02]  /*7380*/  SYNCS.PHASECHK.TRANS64.TRYWAIT P0, [R2+URZ+0x110], R83 ;  /* 0x00011053020075a7 */ /* 0x000ea400080011ff */
[----:B--2---:R-:W-:Y:S05]  /*7390*/  @!P0 BRA `(.L_x_135) ;  /* 0x0000001800d08947 */ /* 0x004fea0003800000 */
.L_x_134:
[----:B------:R-:W-:Y:S05]  /*73a0*/  BSYNC B0 ;  /* 0x0000000000007941 */ /* 0x000fea0003800000 */
.L_x_133:
[----:B------:R-:W-:Y:S11]  /*73b0*/  ISETP.NE.AND P0, PT, R85, RZ, PT ;  /* 0x000000ff5500720c */ /* 0x000ff60003f05270 */
[----:B------:R-:W-:Y:S02]  /*73c0*/  @!UPT UIADD3 URZ, UPT, UPT, URZ, URZ, URZ ;  /* 0x000000fffffff290 */ /* 0x000fe4000fffe0ff */
[----:B------:R3:W4:Y:S04]  /*73d0*/  @P0 LDS.128 R40, [R80+UR48+0x300] ;  /* 0x0003003050280984 */ /* 0x0007280008000c00 */
[----:B------:R3:W1:Y:S02]  /*73e0*/  @P0 LDS.128 R48, [R0+0x300] ;  /* 0x0003000000300984 */ /* 0x0006640000000c00 */
.L_x_132:
[----:B------:R-:W-:Y:S05]  /*73f0*/  BSYNC B1 ;  /* 0x0000000000017941 */ /* 0x000fea0003800000 */
.L_x_131:
[----:B------:R-:W-:Y:S05]  /*7400*/  VIADD R3, R34, 0x10 ;  /* 0x0000001022037836 */ /* 0x000fea0000000000 */
[----:B------:R-:W-:Y:S04]  /*7410*/  SHF.R.U32.HI R3, RZ, 0x15, R3 ;  /* 0x00000015ff037819 */ /* 0x000fe80000011603 */
[----:B------:R-:W-:Y:S11]  /*7420*/  LOP3.LUT P0, RZ, R3, 0x3, R70, 0x48, !PT ;  /* 0x0000000303ff7812 */ /* 0x000ff60007804846 */
[----:B------:R-:W-:Y:S02]  /*7430*/  @!UPT UIADD3 URZ, UPT, UPT, URZ, URZ, URZ ;  /* 0x000000fffffff290 */ /* 0x000fe4000fffe0ff */
[----:B------:R-:W-:Y:S05]  /*7440*/  @!P0 BRA `(.L_x_136) ;  /* 0x0000000000408947 */ /* 0x000fea0003800000 */
[----:B------:R-:W5:Y:S01]  /*7450*/  LDCU.64 UR8, c[0x4][0x70] ;  /* 0x01000e00ff0877ac */ /* 0x000f620008000a00 */
[----:B------:R-:W-:Y:S01]  /*7460*/  MOV R3, 0x0 ;  /* 0x0000000000037802 */ /* 0x000fe20000000f00 */
[----:B------:R-:W-:Y:S02]  /*7470*/  HFMA2 R12, -RZ, RZ, 0, 5.9604644775390625e-08 ;  /* 0x00000001ff0c7431 */ /* 0x000fe400000001ff */
[----:B------:R-:W-:Y:S02]  /*7480*/  IMAD.MOV.U32 R8, RZ, RZ, 0x192 ;  /* 0x00000192ff087424 */ /* 0x000fe400078e00ff */
[----:B------:R-:W-:Y:S01]  /*7490*/  IMAD.MOV.U32 R13, RZ, RZ, RZ ;  /* 0x000000ffff0d7224 */ /* 0x000fe200078e00ff */
[----:B------:R-:W3:Y:S01]  /*74a0*/  LDCU.64 UR6, c[0x4][0x78] ;  /* 0x01000f00ff0677ac */ /* 0x000ee20008000a00 */
[----:B--2---:R-:W2:Y:S01]  /*74b0*/  LDC.64 R2, c[0x4][R3] ;  /* 0x0100000003027b82 */ /* 0x004ea20000000a00 */
[----:B------:R-:W4:Y:S01]  /*74c0*/  LDCU.64 UR4, c[0x4][0x10] ;  /* 0x01000200ff0477ac */ /* 0x000f220008000a00 */
[----:B-----5:R-:W-:Y:S01]  /*74d0*/  MOV R5, UR9 ;  /* 0x0000000900057c02 */ /* 0x020fe20008000f00 */
[----:B------:R-:W-:Y:S01]  /*74e0*/  IMAD.U32 R4, RZ, RZ, UR8 ;  /* 0x00000008ff047e24 */ /* 0x000fe2000f8e00ff */
[----:B---3--:R-:W-:Y:S01]  /*74f0*/  MOV R7, UR7 ;  /* 0x0000000700077c02 */ /* 0x008fe20008000f00 */
[----:B------:R-:W-:Y:S01]  /*7500*/  IMAD.U32 R6, RZ, RZ, UR6 ;  /* 0x00000006ff067e24 */ /* 0x000fe2000f8e00ff */
[----:B----4-:R-:W-:Y:S01]  /*7510*/  MOV R11, UR5 ;  /* 0x00000005000b7c02 */ /* 0x010fe20008000f00 */
[----:B------:R-:W-:Y:S02]  /*7520*/  IMAD.U32 R10, RZ, RZ, UR4 ;  /* 0x00000004ff0a7e24 */ /* 0x000fe4000f8e00ff */
[----:B------:R-:W-:Y:S07]  /*7530*/  LEPC R20, `(.L_x_136) ;  /* 0x000000001014794e */ /* 0x000fee0000000000 */
[----:B-12---:R-:W-:Y:S05]  /*7540*/  CALL.ABS.NOINC R2 ;  /* 0x0000000002007343 */ /* 0x006fea0003c00000 */
.L_x_136:
[----:B------:R-:W-:Y:S01]  /*7550*/  ISETP.NE.AND P0, PT, R74, RZ, PT ;  /* 0x000000ff4a00720c */ /* 0x000fe20003f05270 */
[----:B------:R-:W-:Y:S05]  /*7560*/  WARPSYNC.ALL ;  /* 0x0000000000007948 */ /* 0x000fea0003800000 */
[----:B------:R-:W-:Y:S01]  /*7570*/  R2UR UR4, R34 ;  /* 0x00000000220472ca */ /* 0x000fe200000e0000 */
[--C-:B----4-:R-:W-:Y:S01]  /*7580*/  HADD2.F32 R20, -RZ, R40.reuse.H0_H0 ;  /* 0x20000028ff147230 */ /* 0x110fe20000004100 */
[----:B------:R-:W-:Y:S01]  /*7590*/  MOV R81, UR43 ;  /* 0x0000002b00517c02 */ /* 0x000fe20008000f00 */
[----:B------:R-:W-:Y:S01]  /*75a0*/  HADD2.F32 R36, -RZ, R40.H1_H1 ;  /* 0x30000028ff247230 */ /* 0x000fe20000004100 */
[----:B------:R-:W-:Y:S01]  /*75b0*/  IADD3 R76, PT, PT, R76, 0x190, RZ ;  /* 0x000001904c4c7810 */ /* 0x000fe20007ffe0ff */
[--C-:B------:R-:W-:Y:S01]  /*75c0*/  HADD2.F32 R21, -RZ, R41.reuse.H0_H0 ;  /* 0x20000029ff157230 */ /* 0x100fe20000004100 */
[----:B------:R-:W-:Y:S01]  /*75d0*/  LEA R82, R81, R68, 0xb ;  /* 0x0000004451527211 */ /* 0x000fe200078e58ff */
[----:B------:R-:W-:Y:S01]  /*75e0*/  HADD2.F32 R37, -RZ, R41.H1_H1 ;  /* 0x30000029ff257230 */ /* 0x000fe20000004100 */
[----:B------:R-:W-:Y:S01]  /*75f0*/  LOP3.LUT R76, R76, 0xfefffff8, RZ, 0xc0, !PT ;  /* 0xfefffff84c4c7812 */ /* 0x000fe200078ec0ff */
[--C-:B-1----:R-:W-:Y:S01]  /*7600*/  HADD2.F32 R39, -RZ, R42.reuse.H0_H0 ;  /* 0x2000002aff277230 */ /* 0x102fe20000004100 */
[----:B------:R-:W-:Y:S01]  /*7610*/  LEA R85, R82, UR48, 0x1 ;  /* 0x0000003052557c11 */ /* 0x000fe2000f8e08ff */
[----:B------:R-:W-:Y:S01]  /*7620*/  HADD2.F32 R38, -RZ, R42.H1_H1 ;  /* 0x3000002aff267230 */ /* 0x000fe20000004100 */
[----:B------:R-:W-:Y:S01]  /*7630*/  BSSY.RECONVERGENT B0, `(.L_x_137) ;  /* 0x000004f000007945 */ /* 0x000fe20003800200 */
[----:B------:R-:W1:Y:S01]  /*7640*/  LDTM.x16 R4, tmem[UR4+0x10] ;  /* 0x00001004000479ee */ /* 0x000e620008240000 */
[----:B------:R-:W-:Y:S01]  /*7650*/  NOP ;  /* 0x0000000000007918 */ /* 0x000fe20000000000 */
[----:B-1----:R1:W-:Y:S01]  /*7660*/  SYNCS.ARRIVE.TRANS64.RED.A1T0 RZ, [R76+URZ], RZ ;  /* 0x000000ff4cff79a7 */ /* 0x0023e200081004ff */
[----:B------:R-:W-:Y:S01]  /*7670*/  IADD3 R84, PT, PT, R84, R85, RZ ;  /* 0x0000005554547210 */ /* 0x000fe20007ffe0ff */
[--C-:B------:R-:W-:Y:S02]  /*7680*/  HADD2.F32 R40, -RZ, R43.reuse.H0_H0 ;  /* 0x2000002bff287230 */ /* 0x100fe40000004100 */
[----:B------:R-:W-:Y:S02]  /*7690*/  HADD2.F32 R42, -RZ, R43.H1_H1 ;  /* 0x3000002bff2a7230 */ /* 0x000fe40000004100 */
        /* <DEDUP_REMOVED lines=8> */
[C---:B------:R-:W-:Y:S01]  /*7720*/  FMUL R4, R32.reuse, R4 ;  /* 0x0000000420047220 */ /* 0x040fe20000400000 */
[C---:B------:R-:W-:Y:S01]  /*7730*/  FMUL R5, R32.reuse, R5 ;  /* 0x0000000520057220 */ /* 0x040fe20000400000 */
[C---:B------:R-:W-:Y:S01]  /*7740*/  FMUL R6, R32.reuse, R6 ;  /* 0x0000000620067220 */ /* 0x040fe20000400000 */
[C---:B--23--:R-:W-:Y:S01]  /*7750*/  FMUL R0, R32.reuse, R7 ;  /* 0x0000000720007220 */ /* 0x04cfe20000400000 */
[C---:B------:R-:W-:Y:S01]  /*7760*/  FFMA R4, R35.reuse, R20, R4 ;  /* 0x0000001423047223 */ /* 0x040fe20000000004 */
[C---:B------:R-:W-:Y:S01]  /*7770*/  FMUL R2, R32.reuse, R8 ;  /* 0x0000000820027220 */ /* 0x040fe20000400000 */
        /* <DEDUP_REMOVED lines=20> */
[----:B------:R-:W-:Y:S01]  /*78c0*/  FFMA R15, R35, R46, R15 ;  /* 0x0000002e230f7223 */ /* 0x000fe2000000000f */
[----:B------:R-:W-:Y:S01]  /*78d0*/  FMUL R19, R32, R19 ;  /* 0x0000001320137220 */ /* 0x000fe20000400000 */
[----:B------:R-:W-:Y:S01]  /*78e0*/  F2FP.F16.F32.PACK_AB R64, R5, R4 ;  /* 0x000000040540723e */ /* 0x000fe200000000ff */
[C---:B------:R-:W-:Y:S01]  /*78f0*/  FFMA R12, R35.reuse, R45, R12 ;  /* 0x0000002d230c7223 */ /* 0x040fe2000000000c */
        /* <DEDUP_REMOVED lines=20> */
[----:B------:R-:W-:Y:S02]  /*7a40*/  UIADD3 UR12, UP0, UPT, UR54, 0x680, URZ ;  /* 0x00000680360c7890 */ /* 0x000fe4000ff1e0ff */
[----:B------:R-:W-:Y:S02]  /*7a50*/  ULEA UR4, UR43, UR48, 0xc ;  /* 0x000000302b047291 */ /* 0x000fe4000f8e60ff */
[----:B------:R-:W-:Y:S02]  /*7a60*/  UIADD3 UR9, UPT, UPT, UR41, 0x10, URZ ;  /* 0x0000001029097890 */ /* 0x000fe4000fffe0ff */
[----:B------:R-:W-:Y:S02]  /*7a70*/  UIADD3 UR8, UPT, UPT, UR4, 0x300, URZ ;  /* 0x0000030004087890 */ /* 0x000fe4000fffe0ff */
[----:B------:R-:W-:Y:S01]  /*7a80*/  UIADD3.X UR13, UPT, UPT, URZ, UR55, URZ, UP0, !UPT ;  /* 0x00000037ff0d7290 */ /* 0x000fe200087fe4ff */
[----:B------:R-:W-:Y:S01]  /*7a90*/  UMOV UR10, UR42 ;  /* 0x0000002a000a7c82 */ /* 0x000fe20008000000 */
[----:B------:R-:W-:Y:S01]  /*7aa0*/  UMOV UR11, UR36 ;  /* 0x00000024000b7c82 */ /* 0x000fe20008000000 */
[----:B------:R-:W-:Y:S02]  /*7ab0*/  UIADD3 UR5, UPT, UPT, UR41, 0x30, URZ ;  /* 0x0000003029057890 */ /* 0x000fe4000fffe0ff */
[----:B------:R-:W-:Y:S01]  /*7ac0*/  UIADD3 UR4, UPT, UPT, UR4, 0xb00, URZ ;  /* 0x00000b0004047890 */ /* 0x000fe2000fffe0ff */
[----:B------:R-:W-:Y:S03]  /*7ad0*/  UMOV UR6, UR42 ;  /* 0x0000002a00067c82 */ /* 0x000fe60008000000 */
[----:B------:R2:W-:Y:S01]  /*7ae0*/  UTMASTG.3D [UR8], [UR12] ;  /* 0x000000080c0073b5 */ /* 0x0005e20008010000 */
[----:B------:R-:W-:Y:S04]  /*7af0*/  UMOV UR7, UR36 ;  /* 0x0000002400077c82 */ /* 0x000fe80008000000 */
[----:B------:R2:W-:Y:S02]  /*7b00*/  UTMASTG.3D [UR4], [UR12] ;  /* 0x000000040c0073b5 */ /* 0x0005e40008010000 */
[----:B--2---:R0:W-:Y:S02]  /*7b10*/  UTMACMDFLUSH ;  /* 0x00000000000079b7 */ /* 0x0041e40000000000 */
.L_x_138:
[----:B------:R-:W-:Y:S05]  /*7b20*/  BSYNC.RECONVERGENT B0 ;  /* 0x0000000000007941 */ /* 0x000fea0003800200 */
.L_x_137:
[----:B------:R-:W-:Y:S01]  /*7b30*/  UIADD3 UR43, UPT, UPT, UR43, 0x1, URZ ;  /* 0x000000012b2b7890 */ /* 0x000fe2000fffe0ff */
[----:B------:R-:W-:Y:S03]  /*7b40*/  BSSY.RECONVERGENT B0, `(.L_x_139) ;  /* 0x0000008000007945 */ /* 0x000fe60003800200 */
[----:B------:R-:W-:Y:S04]  /*7b50*/  UISETP.NE.AND UP0, UPT, UR43, 0x3, UPT ;  /* 0x000000032b00788c */ /* 0x000fe8000bf05270 */
[----:B------:R-:W-:Y:S02]  /*7b60*/  UISETP.EQ.XOR UP1, UPT, UR40, 0x3, !UP0 ;  /* 0x000000032800788c */ /* 0x000fe4000c722a70 */
[----:B------:R-:W-:Y:S02]  /*7b70*/  USEL UR56, UR43, URZ, UP0 ;  /* 0x000000ff2b387287 */ /* 0x000fe40008000000 */
[----:B------:R-:W-:Y:S04]  /*7b80*/  USEL UR4, URZ, 0x1, !UP1 ;  /* 0x00000001ff047887 */ /* 0x000fe8000c800000 */
[----:B------:R-:W-:Y:S01]  /*7b90*/  ULOP3.LUT UR51, UR51, UR4, URZ, 0x3c, !UPT ;  /* 0x0000000433337292 */ /* 0x000fe2000f8e3cff */
[----:B------:R-:W-:Y:S11]  /*7ba0*/  @P0 BRA `(.L_x_140) ;  /* 0x0000000000040947 */ /* 0x000ff60003800000 */
[----:B------:R-:W-:Y:S04]  /*7bb0*/  DEPBAR.LE SB0, 0x1 ;  /* 0x000080400000791a */ /* 0x000fe80000000000 */
.L_x_140:
[----:B------:R-:W-:Y:S05]  /*7bc0*/  BSYNC.RECONVERGENT B0 ;  /* 0x0000000000007941 */ /* 0x000fea0003800200 */
.L_x_139:
[----:B------:R-:W-:Y:S01]  /*7bd0*/  BAR.SYNC.DEFER_BLOCKING 0x1, 0x80 ;  /* 0x0042000000007b1d */ /* 0x000fe20000010000 */
[----:B------:R-:W-:Y:S01]  /*7be0*/  UISETP.NE.AND UP0, UPT, UR50, -0x2, UPT ;  /* 0xfffffffe3200788c */ /* 0x000fe2000bf05270 */
[----:B------:R-:W-:Y:S08]  /*7bf0*/  IADD3 R0, PT, PT, R30, 0x1, RZ ;  /* 0x000000011e007810 */ /* 0x000ff00007ffe0ff */
[----:B------:R-:W-:Y:S05]  /*7c00*/  BRA.U !UP0, `(.L_x_141) ;  /* 0x0000000108287547 */ /* 0x000fea000b800000 */
[----:B------:R-:W-:Y:S01]  /*7c10*/  ISETP.NE.AND P0, PT, R79, RZ, PT ;  /* 0x000000ff4f00720c */ /* 0x000fe20003f05270 */
[----:B------:R-:W-:Y:S01]  /*7c20*/  IMAD.U32 R3, RZ, RZ, UR49 ;  /* 0x00000031ff037e24 */ /* 0x000fe2000f8e00ff */
[----:B------:R-:W-:Y:S01]  /*7c30*/  UIADD3 UR49, UPT, UPT, UR49, 0x1, URZ ;  /* 0x0000000131317890 */ /* 0x000fe2000fffe0ff */
[----:B------:R-:W-:Y:S03]  /*7c40*/  IMAD.U32 R2, RZ, RZ, UR37 ;  /* 0x00000025ff027e24 */ /* 0x000fe6000f8e00ff */
[----:B------:R-:W-:Y:S04]  /*7c50*/  UISETP.NE.AND UP0, UPT, UR49, 0x3, UPT ;  /* 0x000000033100788c */ /* 0x000fe8000bf05270 */
[----:B------:R-:W-:Y:S03]  /*7c60*/  USEL UR49, UR49, URZ, UP0 ;  /* 0x000000ff31317287 */ /* 0x000fe60008000000 */
[----:B------:R-:W-:Y:S05]  /*7c70*/  @P0 LEA R3, R3, UR48, 0x3 ;  /* 0x0000003003030c11 */ /* 0x000fea000f8e18ff */
[----:B------:R-:W-:Y:S05]  /*7c80*/  @P0 VIADD R3, R3, 0x128 ;  /* 0x0000012803030836 */ /* 0x000fea0000000000 */
[----:B------:R-:W-:Y:S04]  /*7c90*/  @P0 PRMT R2, R2, 0x654, R3 ;  /* 0x0000065402020816 */ /* 0x000fe80000000003 */
[----:B------:R2:W-:Y:S03]  /*7ca0*/  @P0 SYNCS.ARRIVE.TRANS64.RED.A1T0 RZ, [R2+URZ], RZ ;  /* 0x000000ff02ff09a7 */ /* 0x0005e600081004ff */
.L_x_141:
[----:B------:R-:W-:Y:S01]  /*7cb0*/  ISETP.NE.AND P2, PT, R75, RZ, PT ;  /* 0x000000ff4b00720c */ /* 0x000fe20003f45270 */
[----:B------:R-:W-:Y:S01]  /*7cc0*/  UIADD3 UR50, UPT, UPT, UR50, 0x2, URZ ;  /* 0x0000000232327890 */ /* 0x000fe2000fffe0ff */
[----:B------:R-:W-:Y:S01]  /*7cd0*/  ISETP.NE.AND P0, PT, R78, 0x2, PT ;  /* 0x000000024e00780c */ /* 0x000fe20003f05270 */
[----:B------:R-:W-:Y:S01]  /*7ce0*/  IMAD.IADD R20, R29, 0x1, R58 ;  /* 0x000000011d147824 */ /* 0x000fe200078e023a */
[----:B------:R-:W-:Y:S01]  /*7cf0*/  ISETP.NE.AND P1, PT, R0, 0x4, PT ;  /* 0x000000040000780c */ /* 0x000fe20003f25270 */
[----:B------:R-:W-:Y:S01]  /*7d00*/  IMAD.IADD R21, R31, 0x1, R60 ;  /* 0x000000011f157824 */ /* 0x000fe200078e023c */
[----:B------:R-:W-:Y:S02]  /*7d10*/  SEL R3, RZ, 0x1, P0 ;  /* 0x00000001ff037807 */ /* 0x000fe40000000000 */
[----:B--2---:R-:W-:Y:S02]  /*7d20*/  SEL R2, RZ, 0x1, P1 ;  /* 0x00000001ff027807 */ /* 0x004fe40000800000 */
[----:B------:R-:W-:Y:S02]  /*7d30*/  LOP3.LUT R72, R72, R3, RZ, 0x3c, !PT ;  /* 0x0000000348487212 */ /* 0x000fe400078e3cff */
[----:B------:R-:W-:Y:S02]  /*7d40*/  LOP3.LUT R73, R73, R2, RZ, 0x3c, !PT ;  /* 0x0000000249497212 */ /* 0x000fe400078e3cff */
[----:B------:R-:W-:Y:S02]  /*7d50*/  @P2 R2UR UR36, R71 ;  /* 0x00000000472422ca */ /* 0x000fe400000e0000 */
[----:B------:R-:W-:Y:S02]  /*7d60*/  SEL R78, R78, RZ, P0 ;  /* 0x000000ff4e4e7207 */ /* 0x000fe40000000000 */
[----:B------:R-:W-:Y:S01]  /*7d70*/  SEL R30, R0, RZ, P1 ;  /* 0x000000ff001e7207 */ /* 0x000fe20000800000 */
[----:B------:R-:W-:Y:S10]  /*7d80*/  @P2 BRA `(.L_x_142) ;  /* 0xffffffdc00c82947 */ /* 0x000ff4000383ffff */
[----:B------:R-:W-:-:S09]  /*7d90*/  UISETP.NE.AND UP0, UPT, UR53, URZ, UPT ;  /* 0x000000ff3500728c */ /* 0x000fd2000bf05270 */
[----:B------:R-:W-:Y:S05]  /*7da0*/  BRA.U !UP0, `(.L_x_143) ;  /* 0x0000000108487547 */ /* 0x000fea000b800000 */
[----:B------:R-:W2:Y:S02]  /*7db0*/  LDCU.64 UR4, c[0x0][0x890] ;  /* 0x00011200ff0477ac */ /* 0x000ea40008000a00 */
[----:B--2---:R-:W-:-:S04]  /*7dc0*/  UISETP.NE.U32.AND UP0, UPT, UR4, URZ, UPT ;  /* 0x000000ff0400728c */ /* 0x004fc8000bf05070 */
[----:B------:R-:W-:-:S09]  /*7dd0*/  UISETP.NE.AND.EX UP0, UPT, UR5, URZ, UPT, UP0 ;  /* 0x000000ff0500728c */ /* 0x000fd2000bf05300 */
[----:B------:R-:W-:Y:S05]  /*7de0*/  BRA.U UP0, `(.L_x_144) ;  /* 0x00000001000c7547 */ /* 0x000fea000b800000 */
[----:B------:R-:W-:-:S13]  /*7df0*/  FSETP.NEU.AND P0, PT, R35, RZ, PT ;  /* 0x000000ff2300720b */ /* 0x000fda0003f0d000 */
[----:B------:R-:W-:Y:S05]  /*7e00*/  @!P0 EXIT ;  /* 0x000000000000894d */ /* 0x000fea0003800000 */
[----:B------:R-:W-:Y:S05]  /*7e10*/  BRA `(.L_x_143) ;  /* 0x00000000002c7947 */ /* 0x000fea0003800000 */
.L_x_144:
[----:B------:R-:W-:Y:S01]  /*7e20*/  ISETP.NE.AND P0, PT, R77, RZ, PT ;  /* 0x000000ff4d00720c */ /* 0x000fe20003f05270 */
[----:B------:R-:W-:-:S12]  /*7e30*/  BSSY.RECONVERGENT B0, `(.L_x_143) ;  /* 0x0000009000007945 */ /* 0x000fd80003800200 */
[----:B------:R-:W-:Y:S05]  /*7e40*/  @P0 BRA `(.L_x_145) ;  /* 0x0000000000140947 */ /* 0x000fea0003800000 */
[----:B------:R-:W2:Y:S02]  /*7e50*/  LDCU.64 UR4, c[0x0][0x888] ;  /* 0x00011100ff0477ac */ /* 0x000ea40008000a00 */
[----:B--2---:R-:W-:-:S04]  /*7e60*/  ISETP.NE.U32.AND P0, PT, RZ, UR4, PT ;  /* 0x00000004ff007c0c */ /* 0x004fc8000bf05070 */
[----:B------:R-:W-:-:S13]  /*7e70*/  ISETP.NE.AND.EX P0, PT, RZ, UR5, PT, P0 ;  /* 0x00000005ff007c0c */ /* 0x000fda000bf05300 */
[----:B------:R-:W-:Y:S05]  /*7e80*/  @!P0 EXIT ;  /* 0x000000000000894d */ /* 0x000fea0003800000 */
[----:B------:R-:W-:Y:S05]  /*7e90*/  BRA `(.L_x_146) ;  /* 0x0000000000087947 */ /* 0x000fea0003800000 */
.L_x_145:
[----:B------:R-:W-:-:S13]  /*7ea0*/  FSETP.NEU.AND P0, PT, R35, RZ, PT ;  /* 0x000000ff2300720b */ /* 0x000fda0003f0d000 */
[----:B------:R-:W-:Y:S05]  /*7eb0*/  @!P0 EXIT ;  /* 0x000000000000894d */ /* 0x000fea0003800000 */
.L_x_146:
[----:B------:R-:W-:Y:S05]  /*7ec0*/  BSYNC.RECONVERGENT B0 ;  /* 0x0000000000007941 */ /* 0x000fea0003800200 */
.L_x_143:
[----:B------:R-:W-:Y:S01]  /*7ed0*/  ULEA UR4, UR49, UR48, 0x3 ;  /* 0x0000003031047291 */ /* 0x000fe2000f8e18ff */
[----:B------:R-:W-:-:S04]  /*7ee0*/  DEPBAR.LE SB0, 0x0 ;  /* 0x000080000000791a */ /* 0x000fc80000000000 */
[----:B------:R-:W-:-:S04]  /*7ef0*/  UIADD3 UR4, UPT, UPT, UR4, 0x128, URZ ;  /* 0x0000012804047890 */ /* 0x000fc8000fffe0ff */
[----:B------:R-:W-:-:S09]  /*7f00*/  UPRMT UR4, UR37, 0x654, UR4 ;  /* 0x0000065425047896 */ /* 0x000fd20008000004 */
[----:B------:R-:W-:Y:S01]  /*7f10*/  SYNCS.ARRIVE.TRANS64.RED.A1T0 RZ, [UR4], RZ ;  /* 0x000000ffffff79a7 */ /* 0x000fe20008100404 */
[----:B------:R-:W-:Y:S05]  /*7f20*/  EXIT ;  /* 0x000000000000794d */ /* 0x000fea0003800000 */
.L_x_25:
[----:B--2---:R2:W4:Y:S02]  /*7f30*/  SYNCS.PHASECHK.TRANS64.TRYWAIT P0, [R3+URZ+0x1c0], R2 ;  /* 0x0001c002030075a7 */ /* 0x00452400080011ff */
[----:B----4-:R-:W-:Y:S05]  /*7f40*/  @!P0 NANOSLEEP.SYNCS 0x989680 ;  /* 0x009896800000895d */ /* 0x010fea0003900000 */
[----:B------:R-:W4:Y:S02]  /*7f50*/  @!P0 SYNCS.PHASECHK.TRANS64 P0, [R3+URZ+0x1c0], R2 ;  /* 0x0001c002030085a7 */ /* 0x000f2400080010ff */
[----:B----4-:R-:W-:Y:S05]  /*7f60*/  @!P0 BRA `(.L_x_25) ;  /* 0xfffffffc00f08947 */ /* 0x010fea000383ffff */
[----:B------:R-:W-:Y:S05]  /*7f70*/  BRA `(.L_x_147) ;  /* 0xffffff9800947947 */ /* 0x000fea000383ffff */
.L_x_28:
[----:B-1----:R-:W-:-:S07]  /*7f80*/  MOV R2, UR33 ;  /* 0x0000002100027c02 */ /* 0x002fce0008000f00 */
.L_x_148:
[----:B-1----:R1:W2:Y:S02]  /*7f90*/  SYNCS.PHASECHK.TRANS64.TRYWAIT P0, [R2+URZ+0x88], R5 ;  /* 0x00008805020075a7 */ /* 0x0022a400080011ff */
[----:B--2---:R-:W-:Y:S05]  /*7fa0*/  @!P0 NANOSLEEP.SYNCS 0x989680 ;  /* 0x009896800000895d */ /* 0x004fea0003900000 */
[----:B------:R-:W2:Y:S02]  /*7fb0*/  @!P0 SYNCS.PHASECHK.TRANS64 P0, [R2+URZ+0x88], R5 ;  /* 0x00008805020085a7 */ /* 0x000ea400080010ff */
[----:B--2---:R-:W-:Y:S05]  /*7fc0*/  @!P0 BRA `(.L_x_148) ;  /* 0xfffffffc00f08947 */ /* 0x004fea000383ffff */
[----:B------:R-:W-:Y:S05]  /*7fd0*/  BRA `(.L_x_27) ;  /* 0xffffff9800fc7947 */ /* 0x000fea000383ffff */
.L_x_35:
[----:B-1----:R-:W-:-:S07]  /*7fe0*/  MOV R2, UR17 ;  /* 0x0000001100027c02 */ /* 0x002fce0008000f00 */
.L_x_149:
[----:B-1----:R1:W2:Y:S02]  /*7ff0*/  SYNCS.PHASECHK.TRANS64.TRYWAIT P0, [R2+URZ+0x88], R5 ;  /* 0x00008805020075a7 */ /* 0x0022a400080011ff */
[----:B--2---:R-:W-:Y:S05]  /*8000*/  @!P0 NANOSLEEP.SYNCS 0x989680 ;  /* 0x009896800000895d */ /* 0x004fea0003900000 */
[----:B------:R-:W2:Y:S02]  /*8010*/  @!P0 SYNCS.PHASECHK.TRANS64 P0, [R2+URZ+0x88], R5 ;  /* 0x00008805020085a7 */ /* 0x000ea400080010ff */
[----:B--2---:R-:W-:Y:S05]  /*8020*/  @!P0 BRA `(.L_x_149) ;  /* 0xfffffffc00f08947 */ /* 0x004fea000383ffff */
[----:B------:R-:W-:Y:S05]  /*8030*/  BRA `(.L_x_34) ;  /* 0xffffff9c00b87947 */ /* 0x000fea000383ffff */
.L_x_40:
[----:B-1----:R1:W2:Y:S02]  /*8040*/  SYNCS.PHASECHK.TRANS64.TRYWAIT P0, [R2+URZ+0x150], R3 ;  /* 0x00015003020075a7 */ /* 0x0022a400080011ff */
[----:B--2---:R-:W-:Y:S05]  /*8050*/  @!P0 NANOSLEEP.SYNCS 0x989680 ;  /* 0x009896800000895d */ /* 0x004fea0003900000 */
[----:B------:R-:W2:Y:S02]  /*8060*/  @!P0 SYNCS.PHASECHK.TRANS64 P0, [R2+URZ+0x150], R3 ;  /* 0x00015003020085a7 */ /* 0x000ea400080010ff */
[----:B--2---:R-:W-:Y:S05]  /*8070*/  @!P0 BRA `(.L_x_40) ;  /* 0xfffffffc00f08947 */ /* 0x004fea000383ffff */
[----:B------:R-:W-:Y:S05]  /*8080*/  BRA `(.L_x_150) ;  /* 0xffffffa0005c7947 */ /* 0x000fea000383ffff */
.L_x_44:
[----:B---3--:R-:W-:-:S07]  /*8090*/  MOV R0, UR4 ;  /* 0x0000000400007c02 */ /* 0x008fce0008000f00 */
.L_x_151:
[----:B-1----:R1:W2:Y:S02]  /*80a0*/  SYNCS.PHASECHK.TRANS64.TRYWAIT P0, [R0+URZ], R3 ;  /* 0x00000003000075a7 */ /* 0x0022a400080011ff */
[----:B--2---:R-:W-:Y:S05]  /*80b0*/  @!P0 NANOSLEEP.SYNCS 0x989680 ;  /* 0x009896800000895d */ /* 0x004fea0003900000 */
[----:B------:R-:W2:Y:S02]  /*80c0*/  @!P0 SYNCS.PHASECHK.TRANS64 P0, [R0+URZ], R3 ;  /* 0x00000003000085a7 */ /* 0x000ea400080010ff */
[----:B--2---:R-:W-:Y:S05]  /*80d0*/  @!P0 BRA `(.L_x_151) ;  /* 0xfffffffc00f08947 */ /* 0x004fea000383ffff */
[----:B------:R-:W-:Y:S05]  /*80e0*/  BRA `(.L_x_152) ;  /* 0xffffffa400cc7947 */ /* 0x000fea000383ffff */
.L_x_45:
[----:B---3--:R-:W-:-:S07]  /*80f0*/  MOV R0, UR4 ;  /* 0x0000000400007c02 */ /* 0x008fce0008000f00 */
.L_x_153:
[----:B-1----:R1:W2:Y:S02]  /*8100*/  SYNCS.PHASECHK.TRANS64.TRYWAIT P0, [R0+URZ], R3 ;  /* 0x00000003000075a7 */ /* 0x0022a400080011ff */
[----:B--2---:R-:W-:Y:S05]  /*8110*/  @!P0 NANOSLEEP.SYNCS 0x989680 ;  /* 0x009896800000895d */ /* 0x004fea0003900000 */
[----:B------:R-:W2:Y:S02]  /*8120*/  @!P0 SYNCS.PHASECHK.TRANS64 P0, [R0+URZ], R3 ;  /* 0x00000003000085a7 */ /* 0x000ea400080010ff */
[----:B--2---:R-:W-:Y:S05]  /*8130*/  @!P0 BRA `(.L_x_153) ;  /* 0xfffffffc00f08947 */ /* 0x004fea000383ffff */
[----:B------:R-:W-:Y:S05]  /*8140*/  BRA `(.L_x_154) ;  /* 0xffffffa400d87947 */ /* 0x000fea000383ffff */
.L_x_46:
[----:B---3--:R-:W-:-:S07]  /*8150*/  MOV R0, UR4 ;  /* 0x0000000400007c02 */ /* 0x008fce0008000f00 */
.L_x_155:
[----:B-1----:R1:W2:Y:S02]  /*8160*/  SYNCS.PHASECHK.TRANS64.TRYWAIT P0, [R0+URZ], R3 ;  /* 0x00000003000075a7 */ /* 0x0022a400080011ff */
[----:B--2---:R-:W-:Y:S05]  /*8170*/  @!P0 NANOSLEEP.SYNCS 0x989680 ;  /* 0x009896800000895d */ /* 0x004fea0003900000 */
[----:B------:R-:W2:Y:S02]  /*8180*/  @!P0 SYNCS.PHASECHK.TRANS64 P0, [R0+URZ], R3 ;  /* 0x00000003000085a7 */ /* 0x000ea400080010ff */
[----:B--2---:R-:W-:Y:S05]  /*8190*/  @!P0 BRA `(.L_x_155) ;  /* 0xfffffffc00f08947 */ /* 0x004fea000383ffff */
[----:B------:R-:W-:Y:S05]  /*81a0*/  BRA `(.L_x_156) ;  /* 0xffffffa400e47947 */ /* 0x000fea000383ffff */
.L_x_47:
[----:B---3--:R-:W-:-:S07]  /*81b0*/  MOV R0, UR4 ;  /* 0x0000000400007c02 */ /* 0x008fce0008000f00 */
.L_x_157:
[----:B-1----:R1:W2:Y:S02]  /*81c0*/  SYNCS.PHASECHK.TRANS64.TRYWAIT P0, [R0+URZ], R3 ;  /* 0x00000003000075a7 */ /* 0x0022a400080011ff */
[----:B--2---:R-:W-:Y:S05]  /*81d0*/  @!P0 NANOSLEEP.SYNCS 0x989680 ;  /* 0x009896800000895d */ /* 0x004fea0003900000 */
[----:B------:R-:W2:Y:S02]  /*81e0*/  @!P0 SYNCS.PHASECHK.TRANS64 P0, [R0+URZ], R3 ;  /* 0x00000003000085a7 */ /* 0x000ea400080010ff */
[----:B--2---:R-:W-:Y:S05]  /*81f0*/  @!P0 BRA `(.L_x_157) ;  /* 0xfffffffc00f08947 */ /* 0x004fea000383ffff */
[----:B------:R-:W-:Y:S05]  /*8200*/  BRA `(.L_x_158) ;  /* 0xffffffa400f07947 */ /* 0x000fea000383ffff */
.L_x_48:
[----:B---3--:R-:W-:-:S07]  /*8210*/  MOV R0, UR4 ;  /* 0x0000000400007c02 */ /* 0x008fce0008000f00 */
.L_x_159:
[----:B-1----:R1:W2:Y:S02]  /*8220*/  SYNCS.PHASECHK.TRANS64.TRYWAIT P0, [R0+URZ], R3 ;  /* 0x00000003000075a7 */ /* 0x0022a400080011ff */
[----:B--2---:R-:W-:Y:S05]  /*8230*/  @!P0 NANOSLEEP.SYNCS 0x989680 ;  /* 0x009896800000895d */ /* 0x004fea0003900000 */
[----:B------:R-:W2:Y:S02]  /*8240*/  @!P0 SYNCS.PHASECHK.TRANS64 P0, [R0+URZ], R3 ;  /* 0x00000003000085a7 */ /* 0x000ea400080010ff */
[----:B--2---:R-:W-:Y:S05]  /*8250*/  @!P0 BRA `(.L_x_159) ;  /* 0xfffffffc00f08947 */ /* 0x004fea000383ffff */
[----:B------:R-:W-:Y:S05]  /*8260*/  BRA `(.L_x_160) ;  /* 0xffffffa400fc7947 */ /* 0x000fea000383ffff */
.L_x_49:
[----:B---3--:R-:W-:-:S07]  /*8270*/  MOV R0, UR4 ;  /* 0x0000000400007c02 */ /* 0x008fce0008000f00 */
.L_x_161:
[----:B-1----:R1:W2:Y:S02]  /*8280*/  SYNCS.PHASECHK.TRANS64.TRYWAIT P0, [R0+URZ], R3 ;  /* 0x00000003000075a7 */ /* 0x0022a400080011ff */
[----:B--2---:R-:W-:Y:S05]  /*8290*/  @!P0 NANOSLEEP.SYNCS 0x989680 ;  /* 0x009896800000895d */ /* 0x004fea0003900000 */
[----:B------:R-:W2:Y:S02]  /*82a0*/  @!P0 SYNCS.PHASECHK.TRANS64 P0, [R0+URZ], R3 ;  /* 0x00000003000085a7 */ /* 0x000ea400080010ff */
[----:B--2---:R-:W-:Y:S05]  /*82b0*/  @!P0 BRA `(.L_x_161) ;  /* 0xfffffffc00f08947 */ /* 0x004fea000383ffff */
[----:B------:R-:W-:Y:S05]  /*82c0*/  BRA `(.L_x_162) ;  /* 0xffffffa800087947 */ /* 0x000fea000383ffff */
.L_x_50:
[----:B---3--:R-:W-:-:S07]  /*82d0*/  MOV R0, UR4 ;  /* 0x0000000400007c02 */ /* 0x008fce0008000f00 */
.L_x_163:
[----:B-1----:R1:W2:Y:S02]  /*82e0*/  SYNCS.PHASECHK.TRANS64.TRYWAIT P0, [R0+URZ], R3 ;  /* 0x00000003000075a7 */ /* 0x0022a400080011ff */
[----:B--2---:R-:W-:Y:S05]  /*82f0*/  @!P0 NANOSLEEP.SYNCS 0x989680 ;  /* 0x009896800000895d */ /* 0x004fea0003900000 */
[----:B------:R-:W2:Y:S02]  /*8300*/  @!P0 SYNCS.PHASECHK.TRANS64 P0, [R0+URZ], R3 ;  /* 0x00000003000085a7 */ /* 0x000ea400080010ff */
[----:B--2---:R-:W-:Y:S05]  /*8310*/  @!P0 BRA `(.L_x_163) ;  /* 0xfffffffc00f08947 */ /* 0x004fea000383ffff */
[----:B------:R-:W-:Y:S05]  /*8320*/  BRA `(.L_x_164) ;  /* 0xffffffa800147947 */ /* 0x000fea000383ffff */
.L_x_51:
[----:B---3--:R-:W-:-:S07]  /*8330*/  MOV R0, UR4 ;  /* 0x0000000400007c02 */ /* 0x008fce0008000f00 */
.L_x_165:
[----:B-1----:R1:W2:Y:S02]  /*8340*/  SYNCS.PHASECHK.TRANS64.TRYWAIT P0, [R0+URZ], R3 ;  /* 0x00000003000075a7 */ /* 0x0022a400080011ff */
[----:B--2---:R-:W-:Y:S05]  /*8350*/  @!P0 NANOSLEEP.SYNCS 0x989680 ;  /* 0x009896800000895d */ /* 0x004fea0003900000 */
[----:B------:R-:W2:Y:S02]  /*8360*/  @!P0 SYNCS.PHASECHK.TRANS64 P0, [R0+URZ], R3 ;  /* 0x00000003000085a7 */ /* 0x000ea400080010ff */
[----:B--2---:R-:W-:Y:S05]  /*8370*/  @!P0 BRA `(.L_x_165) ;  /* 0xfffffffc00f08947 */ /* 0x004fea000383ffff */
[----:B------:R-:W-:Y:S05]  /*8380*/  BRA `(.L_x_166) ;  /* 0xffffffa800207947 */ /* 0x000fea000383ffff */
.L_x_52:
[----:B---3--:R-:W-:-:S07]  /*8390*/  MOV R0, UR4 ;  /* 0x0000000400007c02 */ /* 0x008fce0008000f00 */
.L_x_167:
[----:B-1----:R1:W2:Y:S02]  /*83a0*/  SYNCS.PHASECHK.TRANS64.TRYWAIT P0, [R0+URZ], R3 ;  /* 0x00000003000075a7 */ /* 0x0022a400080011ff */
[----:B--2---:R-:W-:Y:S05]  /*83b0*/  @!P0 NANOSLEEP.SYNCS 0x989680 ;  /* 0x009896800000895d */ /* 0x004fea0003900000 */
[----:B------:R-:W2:Y:S02]  /*83c0*/  @!P0 SYNCS.PHASECHK.TRANS64 P0, [R0+URZ], R3 ;  /* 0x00000003000085a7 */ /* 0x000ea400080010ff */
[----:B--2---:R-:W-:Y:S05]  /*83d0*/  @!P0 BRA `(.L_x_167) ;  /* 0xfffffffc00f08947 */ /* 0x004fea000383ffff */
[----:B------:R-:W-:Y:S05]  /*83e0*/  BRA `(.L_x_168) ;  /* 0xffffffa8002c7947 */ /* 0x000fea000383ffff */
.L_x_53:
[----:B---3--:R-:W-:-:S07]  /*83f0*/  MOV R0, UR4 ;  /* 0x0000000400007c02 */ /* 0x008fce0008000f00 */
.L_x_169:
[----:B-1----:R1:W2:Y:S02]  /*8400*/  SYNCS.PHASECHK.TRANS64.TRYWAIT P0, [R0+URZ], R3 ;  /* 0x00000003000075a7 */ /* 0x0022a400080011ff */
[----:B--2---:R-:W-:Y:S05]  /*8410*/  @!P0 NANOSLEEP.SYNCS 0x989680 ;  /* 0x009896800000895d */ /* 0x004fea0003900000 */
[----:B------:R-:W2:Y:S02]  /*8420*/  @!P0 SYNCS.PHASECHK.TRANS64 P0, [R0+URZ], R3 ;  /* 0x00000003000085a7 */ /* 0x000ea400080010ff */
[----:B--2---:R-:W-:Y:S05]  /*8430*/  @!P0 BRA `(.L_x_169) ;  /* 0xfffffffc00f08947 */ /* 0x004fea000383ffff */
[----:B------:R-:W-:Y:S05]  /*8440*/  BRA `(.L_x_170) ;  /* 0xffffffa800387947 */ /* 0x000fea000383ffff */
.L_x_54:
[----:B---3--:R-:W-:-:S07]  /*8450*/  MOV R0, UR4 ;  /* 0x0000000400007c02 */ /* 0x008fce0008000f00 */
.L_x_171:
[----:B-1----:R1:W2:Y:S02]  /*8460*/  SYNCS.PHASECHK.TRANS64.TRYWAIT P0, [R0+URZ], R3 ;  /* 0x00000003000075a7 */ /* 0x0022a400080011ff */
[----:B--2---:R-:W-:Y:S05]  /*8470*/  @!P0 NANOSLEEP.SYNCS 0x989680 ;  /* 0x009896800000895d */ /* 0x004fea0003900000 */
[----:B------:R-:W2:Y:S02]  /*8480*/  @!P0 SYNCS.PHASECHK.TRANS64 P0, [R0+URZ], R3 ;  /* 0x00000003000085a7 */ /* 0x000ea400080010ff */
[----:B--2---:R-:W-:Y:S05]  /*8490*/  @!P0 BRA `(.L_x_171) ;  /* 0xfffffffc00f08947 */ /* 0x004fea000383ffff */
[----:B------:R-:W-:Y:S05]  /*84a0*/  BRA `(.L_x_172) ;  /* 0xffffffa800447947 */ /* 0x000fea000383ffff */
.L_x_55:
[----:B---3--:R-:W-:-:S07]  /*84b0*/  MOV R0, UR4 ;  /* 0x0000000400007c02 */ /* 0x008fce0008000f00 */
.L_x_173:
[----:B-1----:R1:W2:Y:S02]  /*84c0*/  SYNCS.PHASECHK.TRANS64.TRYWAIT P0, [R0+URZ], R3 ;  /* 0x00000003000075a7 */ /* 0x0022a400080011ff */
[----:B--2---:R-:W-:Y:S05]  /*84d0*/  @!P0 NANOSLEEP.SYNCS 0x989680 ;  /* 0x009896800000895d */ /* 0x004fea0003900000 */
[----:B------:R-:W2:Y:S02]  /*84e0*/  @!P0 SYNCS.PHASECHK.TRANS64 P0, [R0+URZ], R3 ;  /* 0x00000003000085a7 */ /* 0x000ea400080010ff */
[----:B--2---:R-:W-:Y:S05]  /*84f0*/  @!P0 BRA `(.L_x_173) ;  /* 0xfffffffc00f08947 */ /* 0x004fea000383ffff */
[----:B------:R-:W-:Y:S05]  /*8500*/  BRA `(.L_x_174) ;  /* 0xffffffa800507947 */ /* 0x000fea000383ffff */
.L_x_56:
[----:B---3--:R-:W-:-:S07]  /*8510*/  MOV R0, UR4 ;  /* 0x0000000400007c02 */ /* 0x008fce0008000f00 */
.L_x_175:
[----:B-1----:R1:W2:Y:S02]  /*8520*/  SYNCS.PHASECHK.TRANS64.TRYWAIT P0, [R0+URZ], R3 ;  /* 0x00000003000075a7 */ /* 0x0022a400080011ff */
[----:B--2---:R-:W-:Y:S05]  /*8530*/  @!P0 NANOSLEEP.SYNCS 0x989680 ;  /* 0x009896800000895d */ /* 0x004fea0003900000 */
[----:B------:R-:W2:Y:S02]  /*8540*/  @!P0 SYNCS.PHASECHK.TRANS64 P0, [R0+URZ], R3 ;  /* 0x00000003000085a7 */ /* 0x000ea400080010ff */
[----:B--2---:R-:W-:Y:S05]  /*8550*/  @!P0 BRA `(.L_x_175) ;  /* 0xfffffffc00f08947 */ /* 0x004fea000383ffff */
[----:B------:R-:W-:Y:S05]  /*8560*/  BRA `(.L_x_176) ;  /* 0xffffffa8005c7947 */ /* 0x000fea000383ffff */
.L_x_57:
[----:B---3--:R-:W-:-:S07]  /*8570*/  MOV R0, UR4 ;  /* 0x0000000400007c02 */ /* 0x008fce0008000f00 */
.L_x_177:
[----:B-1----:R1:W2:Y:S02]  /*8580*/  SYNCS.PHASECHK.TRANS64.TRYWAIT P0, [R0+URZ], R3 ;  /* 0x00000003000075a7 */ /* 0x0022a400080011ff */
[----:B--2---:R-:W-:Y:S05]  /*8590*/  @!P0 NANOSLEEP.SYNCS 0x989680 ;  /* 0x009896800000895d */ /* 0x004fea0003900000 */
[----:B------:R-:W2:Y:S02]  /*85a0*/  @!P0 SYNCS.PHASECHK.TRANS64 P0, [R0+URZ], R3 ;  /* 0x00000003000085a7 */ /* 0x000ea400080010ff */
[----:B--2---:R-:W-:Y:S05]  /*85b0*/  @!P0 BRA `(.L_x_177) ;  /* 0xfffffffc00f08947 */ /* 0x004fea000383ffff */
[----:B------:R-:W-:Y:S05]  /*85c0*/  BRA `(.L_x_178) ;  /* 0xffffffa800687947 */ /* 0x000fea000383ffff */
.L_x_58:
[----:B---3--:R-:W-:-:S07]  /*85d0*/  MOV R0, UR4 ;  /* 0x0000000400007c02 */ /* 0x008fce0008000f00 */
.L_x_179:
[----:B-1----:R1:W2:Y:S02]  /*85e0*/  SYNCS.PHASECHK.TRANS64.TRYWAIT P0, [R0+URZ], R3 ;  /* 0x00000003000075a7 */ /* 0x0022a400080011ff */
[----:B--2---:R-:W-:Y:S05]  /*85f0*/  @!P0 NANOSLEEP.SYNCS 0x989680 ;  /* 0x009896800000895d */ /* 0x004fea0003900000 */
[----:B------:R-:W2:Y:S02]  /*8600*/  @!P0 SYNCS.PHASECHK.TRANS64 P0, [R0+URZ], R3 ;  /* 0x00000003000085a7 */ /* 0x000ea400080010ff */
[----:B--2---:R-:W-:Y:S05]  /*8610*/  @!P0 BRA `(.L_x_179) ;  /* 0xfffffffc00f08947 */ /* 0x004fea000383ffff */
[----:B------:R-:W-:Y:S05]  /*8620*/  BRA `(.L_x_180) ;  /* 0xffffffa800747947 */ /* 0x000fea000383ffff */
.L_x_59:
[----:B---3--:R-:W-:-:S07]  /*8630*/  MOV R0, UR4 ;  /* 0x0000000400007c02 */ /* 0x008fce0008000f00 */
.L_x_181:
[----:B-1----:R1:W2:Y:S02]  /*8640*/  SYNCS.PHASECHK.TRANS64.TRYWAIT P0, [R0+URZ], R3 ;  /* 0x00000003000075a7 */ /* 0x0022a400080011ff */
[----:B--2---:R-:W-:Y:S05]  /*8650*/  @!P0 NANOSLEEP.SYNCS 0x989680 ;  /* 0x009896800000895d */ /* 0x004fea0003900000 */
[----:B------:R-:W2:Y:S02]  /*8660*/  @!P0 SYNCS.PHASECHK.TRANS64 P0, [R0+URZ], R3 ;  /* 0x00000003000085a7 */ /* 0x000ea400080010ff */
[----:B--2---:R-:W-:Y:S05]  /*8670*/  @!P0 BRA `(.L_x_181) ;  /* 0xfffffffc00f08947 */ /* 0x004fea000383ffff */
[----:B------:R-:W-:Y:S05]  /*8680*/  BRA `(.L_x_182) ;  /* 0xffffffa800807947 */ /* 0x000fea000383ffff */
.L_x_62:
[----:B-1----:R1:W2:Y:S02]  /*8690*/  SYNCS.PHASECHK.TRANS64.TRYWAIT P0, [R0+URZ+0x1b0], R5 ;  /* 0x0001b005000075a7 */ /* 0x0022a400080011ff */
[----:B--2---:R-:W-:Y:S05]  /*86a0*/  @!P0 NANOSLEEP.SYNCS 0x989680 ;  /* 0x009896800000895d */ /* 0x004fea0003900000 */
[----:B------:R-:W2:Y:S02]  /*86b0*/  @!P0 SYNCS.PHASECHK.TRANS64 P0, [R0+URZ+0x1b0], R5 ;  /* 0x0001b005000085a7 */ /* 0x000ea400080010ff */
[----:B--2---:R-:W-:Y:S05]  /*86c0*/  @!P0 BRA `(.L_x_62) ;  /* 0xfffffffc00f08947 */ /* 0x004fea000383ffff */
[----:B------:R-:W-:Y:S05]  /*86d0*/  BRA `(.L_x_183) ;  /* 0xffffffa800e07947 */ /* 0x000fea000383ffff */
.L_x_63:
[----:B------:R-:W-:-:S07]  /*86e0*/  MOV R0, UR5 ;  /* 0x0000000500007c02 */ /* 0x000fce0008000f00 */
.L_x_184:
[----:B-1----:R1:W2:Y:S02]  /*86f0*/  SYNCS.PHASECHK.TRANS64.TRYWAIT P0, [R0+URZ+0x160], R7 ;  /* 0x00016007000075a7 */ /* 0x0022a400080011ff */
[----:B--2---:R-:W-:Y:S05]  /*8700*/  @!P0 NANOSLEEP.SYNCS 0x989680 ;  /* 0x009896800000895d */ /* 0x004fea0003900000 */
[----:B------:R-:W2:Y:S02]  /*8710*/  @!P0 SYNCS.PHASECHK.TRANS64 P0, [R0+URZ+0x160], R7 ;  /* 0x00016007000085a7 */ /* 0x000ea400080010ff */
[----:B--2---:R-:W-:Y:S05]  /*8720*/  @!P0 BRA `(.L_x_184) ;  /* 0xfffffffc00f08947 */ /* 0x004fea000383ffff */
[----:B------:R-:W-:Y:S05]  /*8730*/  BRA `(.L_x_185) ;  /* 0xffffffa800f07947 */ /* 0x000fea000383ffff */
.L_x_64:
[----:B-1----:R1:W2:Y:S02]  /*8740*/  SYNCS.PHASECHK.TRANS64.TRYWAIT P1, [R0+URZ+0x150], R5 ;  /* 0x00015005000075a7 */ /* 0x0022a400080211ff */
[----:B--2---:R-:W-:Y:S05]  /*8750*/  @!P1 NANOSLEEP.SYNCS 0x989680 ;  /* 0x009896800000995d */ /* 0x004fea0003900000 */
[----:B------:R-:W2:Y:S02]  /*8760*/  @!P1 SYNCS.PHASECHK.TRANS64 P1, [R0+URZ+0x150], R5 ;  /* 0x00015005000095a7 */ /* 0x000ea400080210ff */
[----:B--2---:R-:W-:Y:S05]  /*8770*/  @!P1 BRA `(.L_x_64) ;  /* 0xfffffffc00f09947 */ /* 0x004fea000383ffff */
[----:B------:R-:W-:Y:S05]  /*8780*/  BRA `(.L_x_186) ;  /* 0xffffffac00207947 */ /* 0x000fea000383ffff */
.L_x_67:
[----:B------:R-:W-:-:S07]  /*8790*/  MOV R0, UR5 ;  /* 0x0000000500007c02 */ /* 0x000fce0008000f00 */
.L_x_187:
[----:B-1----:R1:W2:Y:S02]  /*87a0*/  SYNCS.PHASECHK.TRANS64.TRYWAIT P0, [R0+URZ+0x160], R3 ;  /* 0x00016003000075a7 */ /* 0x0022a400080011ff */
[----:B--2---:R-:W-:Y:S05]  /*87b0*/  @!P0 NANOSLEEP.SYNCS 0x989680 ;  /* 0x009896800000895d */ /* 0x004fea0003900000 */
[----:B------:R-:W2:Y:S02]  /*87c0*/  @!P0 SYNCS.PHASECHK.TRANS64 P0, [R0+URZ+0x160], R3 ;  /* 0x00016003000085a7 */ /* 0x000ea400080010ff */
[----:B--2---:R-:W-:Y:S05]  /*87d0*/  @!P0 BRA `(.L_x_187) ;  /* 0xfffffffc00f08947 */ /* 0x004fea000383ffff */
[----:B------:R-:W-:Y:S05]  /*87e0*/  BRA `(.L_x_66) ;  /* 0xffffffac00747947 */ /* 0x000fea000383ffff */
.L_x_76:
[----:B-1----:R-:W-:-:S04]  /*87f0*/  MOV R4, UR6 ;  /* 0x0000000600047c02 */ /* 0x002fc80008000f00 */
[----:B------:R1:W2:Y:S03]  /*8800*/  SYNCS.PHASECHK.TRANS64.TRYWAIT P0, [R4+URZ+0x8], R5 ;  /* 0x00000805040075a7 */ /* 0x0002a600080011ff */
[----:B--2---:R-:W-:Y:S05]  /*8810*/  @!P0 NANOSLEEP.SYNCS 0x989680 ;  /* 0x009896800000895d */ /* 0x004fea0003900000 */
[----:B------:R-:W2:Y:S02]  /*8820*/  @!P0 SYNCS.PHASECHK.TRANS64 P0, [R4+URZ+0x8], R5 ;  /* 0x00000805040085a7 */ /* 0x000ea400080010ff */
[----:B--2---:R-:W-:Y:S05]  /*8830*/  @!P0 BRA `(.L_x_76) ;  /* 0xfffffffc00ec8947 */ /* 0x004fea000383ffff */
[----:B------:R-:W-:Y:S05]  /*8840*/  BRA `(.L_x_75) ;  /* 0xffffffb000287947 */ /* 0x000fea000383ffff */
.L_x_78:
[----:B------:R-:W-:Y:S01]  /*8850*/  BSSY B0, `(.L_x_188) ;  /* 0x0000006000007945 */ /* 0x000fe20003800000 */
[----:B------:R-:W-:-:S07]  /*8860*/  MOV R15, 0xffffffff ;  /* 0xffffffff000f7802 */ /* 0x000fce0000000f00 */
[----:B-1---5:R-:W-:Y:S05]  /*8870*/  WARPSYNC.COLLECTIVE R15, `(.L_x_189) ;  /* 0x000000000f0c7348 */ /* 0x022fea0003c00000 */
[----:B------:R-:W-:Y:S02]  /*8880*/  ELECT P6, UR79, PT ;  /* 0x00000000004f782f */ /* 0x000fe400038c0000 */
[----:B------:R-:W-:Y:S01]  /*8890*/  MOV R14, UR79 ;  /* 0x0000004f000e7c02 */ /* 0x000fe20008000f00 */
[----:B-1---5:R-:W-:Y:S10]  /*88a0*/  ENDCOLLECTIVE ;  /* 0x000000000000791b */ /* 0x022ff40003800000 */
.L_x_189:
[----:B------:R-:W-:Y:S05]  /*88b0*/  BSYNC B0 ;  /* 0x0000000000007941 */ /* 0x000fea0003800000 */
.L_x_188:
[----:B------:R-:W-:Y:S05]  /*88c0*/  BRA `(.L_x_190) ;  /* 0xffffffb000587947 */ /* 0x000fea000383ffff */
.L_x_80:
[----:B-1----:R-:W-:-:S04]  /*88d0*/  MOV R2, UR6 ;  /* 0x0000000600027c02 */ /* 0x002fc80008000f00 */
[----:B------:R1:W2:Y:S03]  /*88e0*/  SYNCS.PHASECHK.TRANS64.TRYWAIT P0, [R2+URZ+0x8], R3 ;  /* 0x00000803020075a7 */ /* 0x0002a600080011ff */
[----:B--2---:R-:W-:Y:S05]  /*88f0*/  @!P0 NANOSLEEP.SYNCS 0x989680 ;  /* 0x009896800000895d */ /* 0x004fea0003900000 */
[----:B------:R-:W2:Y:S02]  /*8900*/  @!P0 SYNCS.PHASECHK.TRANS64 P0, [R2+URZ+0x8], R3 ;  /* 0x00000803020085a7 */ /* 0x000ea400080010ff */
[----:B--2---:R-:W-:Y:S05]  /*8910*/  @!P0 BRA `(.L_x_80) ;  /* 0xfffffffc00ec8947 */ /* 0x004fea000383ffff */
[----:B------:R-:W-:Y:S05]  /*8920*/  BRA `(.L_x_79) ;  /* 0xffffffb0005c7947 */ /* 0x000fea000383ffff */
.L_x_81:
[----:B-1----:R1:W2:Y:S02]  /*8930*/  SYNCS.PHASECHK.TRANS64.TRYWAIT P0, [R0+URZ+0x150], R5 ;  /* 0x00015005000075a7 */ /* 0x0022a400080011ff */
[----:B--2---:R-:W-:Y:S05]  /*8940*/  @!P0 NANOSLEEP.SYNCS 0x989680 ;  /* 0x009896800000895d */ /* 0x004fea0003900000 */
[----:B------:R-:W2:Y:S02]  /*8950*/  @!P0 SYNCS.PHASECHK.TRANS64 P0, [R0+URZ+0x150], R5 ;  /* 0x00015005000085a7 */ /* 0x000ea400080010ff */
[----:B--2---:R-:W-:Y:S05]  /*8960*/  @!P0 BRA `(.L_x_81) ;  /* 0xfffffffc00f08947 */ /* 0x004fea000383ffff */
[----:B------:R-:W-:Y:S05]  /*8970*/  BRA `(.L_x_191) ;  /* 0xffffffb400487947 */ /* 0x000fea000383ffff */
.L_x_83:
[----:B------:R-:W-:-:S07]  /*8980*/  MOV R0, UR9 ;  /* 0x0000000900007c02 */ /* 0x000fce0008000f00 */
.L_x_192:
[----:B-1----:R1:W2:Y:S02]  /*8990*/  SYNCS.PHASECHK.TRANS64.TRYWAIT P0, [R0+URZ+0x190], R5 ;  /* 0x00019005000075a7 */ /* 0x0022a400080011ff */
[----:B--2---:R-:W-:Y:S05]  /*89a0*/  @!P0 NANOSLEEP.SYNCS 0x989680 ;  /* 0x009896800000895d */ /* 0x004fea0003900000 */
[----:B------:R-:W2:Y:S02]  /*89b0*/  @!P0 SYNCS.PHASECHK.TRANS64 P0, [R0+URZ+0x190], R5 ;  /* 0x00019005000085a7 */ /* 0x000ea400080010ff */
[----:B--2---:R-:W-:Y:S05]  /*89c0*/  @!P0 BRA `(.L_x_192) ;  /* 0xfffffffc00f08947 */ /* 0x004fea000383ffff */
[----:B------:R-:W-:Y:S05]  /*89d0*/  BRA `(.L_x_193) ;  /* 0xffffffb400947947 */ /* 0x000fea000383ffff */
.L_x_86:
[----:B------:R-:W-:Y:S07]  /*89e0*/  MOV R0, UR8 ;  /* 0x0000000800007c02 */ /* 0x000fee0008000f00 */
.L_x_194:
[----:B-1----:R1:W2:Y:S02]  /*89f0*/  SYNCS.PHASECHK.TRANS64.TRYWAIT P0, [R0+URZ], R5 ;  /* 0x00000005000075a7 */ /* 0x0022a400080011ff */
[----:B--2---:R-:W-:Y:S05]  /*8a00*/  @!P0 NANOSLEEP.SYNCS 0x989680 ;  /* 0x009896800000895d */ /* 0x004fea0003900000 */
[----:B------:R-:W2:Y:S02]  /*8a10*/  @!P0 SYNCS.PHASECHK.TRANS64 P0, [R0+URZ], R5 ;  /* 0x00000005000085a7 */ /* 0x000ea400080010ff */
[----:B--2---:R-:W-:Y:S05]  /*8a20*/  @!P0 BRA `(.L_x_194) ;  /* 0xfffffffc00f08947 */ /* 0x004fea000383ffff */
[----:B------:R-:W-:Y:S05]  /*8a30*/  BRA `(.L_x_85) ;  /* 0xffffffb400a87947 */ /* 0x000fea000383ffff */
.L_x_90:
[----:B-1----:R-:W-:-:S07]  /*8a40*/  MOV R0, UR8 ;  /* 0x0000000800007c02 */ /* 0x002fce0008000f00 */
.L_x_195:
[----:B-1----:R1:W2:Y:S02]  /*8a50*/  SYNCS.PHASECHK.TRANS64.TRYWAIT P0, [R0+URZ], R3 ;  /* 0x00000003000075a7 */ /* 0x0022a400080011ff */
[----:B--2---:R-:W-:Y:S05]  /*8a60*/  @!P0 NANOSLEEP.SYNCS 0x989680 ;  /* 0x009896800000895d */ /* 0x004fea0003900000 */
[----:B------:R-:W2:Y:S02]  /*8a70*/  @!P0 SYNCS.PHASECHK.TRANS64 P0, [R0+URZ], R3 ;  /* 0x00000003000085a7 */ /* 0x000ea400080010ff */
[----:B--2---:R-:W-:Y:S05]  /*8a80*/  @!P0 BRA `(.L_x_195) ;  /* 0xfffffffc00f08947 */ /* 0x004fea000383ffff */
[----:B------:R-:W-:Y:S05]  /*8a90*/  BRA `(.L_x_196) ;  /* 0xffffffb8009c7947 */ /* 0x000fea000383ffff */
.L_x_91:
[----:B------:R-:W-:-:S07]  /*8aa0*/  MOV R0, UR8 ;  /* 0x0000000800007c02 */ /* 0x000fce0008000f00 */
.L_x_197:
[----:B-1----:R1:W2:Y:S02]  /*8ab0*/  SYNCS.PHASECHK.TRANS64.TRYWAIT P0, [R0+URZ], R3 ;  /* 0x00000003000075a7 */ /* 0x0022a400080011ff */
[----:B--2---:R-:W-:Y:S05]  /*8ac0*/  @!P0 NANOSLEEP.SYNCS 0x989680 ;  /* 0x009896800000895d */ /* 0x004fea0003900000 */
[----:B------:R-:W2:Y:S02]  /*8ad0*/  @!P0 SYNCS.PHASECHK.TRANS64 P0, [R0+URZ], R3 ;  /* 0x00000003000085a7 */ /* 0x000ea400080010ff */
[----:B--2---:R-:W-:Y:S05]  /*8ae0*/  @!P0 BRA `(.L_x_197) ;  /* 0xfffffffc00f08947 */ /* 0x004fea000383ffff */
[----:B------:R-:W-:Y:S05]  /*8af0*/  BRA `(.L_x_198) ;  /* 0xffffffb800a87947 */ /* 0x000fea000383ffff */
.L_x_92:
[----:B------:R-:W-:-:S07]  /*8b00*/  MOV R0, UR8 ;  /* 0x0000000800007c02 */ /* 0x000fce0008000f00 */
.L_x_199:
[----:B-1----:R1:W2:Y:S02]  /*8b10*/  SYNCS.PHASECHK.TRANS64.TRYWAIT P0, [R0+URZ], R3 ;  /* 0x00000003000075a7 */ /* 0x0022a400080011ff */
[----:B--2---:R-:W-:Y:S05]  /*8b20*/  @!P0 NANOSLEEP.SYNCS 0x989680 ;  /* 0x009896800000895d */ /* 0x004fea0003900000 */
[----:B------:R-:W2:Y:S02]  /*8b30*/  @!P0 SYNCS.PHASECHK.TRANS64 P0, [R0+URZ], R3 ;  /* 0x00000003000085a7 */ /* 0x000ea400080010ff */
[----:B--2---:R-:W-:Y:S05]  /*8b40*/  @!P0 BRA `(.L_x_199) ;  /* 0xfffffffc00f08947 */ /* 0x004fea000383ffff */
[----:B------:R-:W-:Y:S05]  /*8b50*/  BRA `(.L_x_200) ;  /* 0xffffffb800b47947 */ /* 0x000fea000383ffff */
.L_x_95:
[----:B------:R-:W-:-:S07]  /*8b60*/  MOV R0, UR7 ;  /* 0x0000000700007c02 */ /* 0x000fce0008000f00 */
.L_x_201:
[----:B-1----:R1:W2:Y:S02]  /*8b70*/  SYNCS.PHASECHK.TRANS64.TRYWAIT P1, [R0+URZ+0x1d0], R3 ;  /* 0x0001d003000075a7 */ /* 0x0022a400080211ff */
[----:B--2---:R-:W-:Y:S05]  /*8b80*/  @!P1 NANOSLEEP.SYNCS 0x989680 ;  /* 0x009896800000995d */ /* 0x004fea0003900000 */
[----:B------:R-:W2:Y:S02]  /*8b90*/  @!P1 SYNCS.PHASECHK.TRANS64 P1, [R0+URZ+0x1d0], R3 ;  /* 0x0001d003000095a7 */ /* 0x000ea400080210ff */
[----:B--2---:R-:W-:Y:S05]  /*8ba0*/  @!P1 BRA `(.L_x_201) ;  /* 0xfffffffc00f09947 */ /* 0x004fea000383ffff */
[----:B------:R-:W-:Y:S05]  /*8bb0*/  BRA `(.L_x_202) ;  /* 0xffffffbc00007947 */ /* 0x000fea000383ffff */
.L_x_100:
[----:B--2---:R2:W4:Y:S02]  /*8bc0*/  SYNCS.PHASECHK.TRANS64.TRYWAIT P0, [R0+URZ+0x150], R3 ;  /* 0x00015003000075a7 */ /* 0x00452400080011ff */
[----:B----4-:R-:W-:Y:S05]  /*8bd0*/  @!P0 NANOSLEEP.SYNCS 0x989680 ;  /* 0x009896800000895d */ /* 0x010fea0003900000 */
[----:B------:R-:W4:Y:S02]  /*8be0*/  @!P0 SYNCS.PHASECHK.TRANS64 P0, [R0+URZ+0x150], R3 ;  /* 0x00015003000085a7 */ /* 0x000f2400080010ff */
[----:B----4-:R-:W-:Y:S05]  /*8bf0*/  @!P0 BRA `(.L_x_100) ;  /* 0xfffffffc00f08947 */ /* 0x010fea000383ffff */
[----:B------:R-:W-:Y:S05]  /*8c00*/  BRA `(.L_x_203) ;  /* 0xffffffc000047947 */ /* 0x000fea000383ffff */
.L_x_103:
[----:B------:R-:W-:Y:S07]  /*8c10*/  MOV R0, UR7 ;  /* 0x0000000700007c02 */ /* 0x000fee0008000f00 */
.L_x_204:
[----:B--2---:R2:W4:Y:S02]  /*8c20*/  SYNCS.PHASECHK.TRANS64.TRYWAIT P0, [R0+URZ+0x148], R3 ;  /* 0x00014803000075a7 */ /* 0x00452400080011ff */
[----:B----4-:R-:W-:Y:S05]  /*8c30*/  @!P0 NANOSLEEP.SYNCS 0x989680 ;  /* 0x009896800000895d */ /* 0x010fea0003900000 */
[----:B------:R-:W4:Y:S02]  /*8c40*/  @!P0 SYNCS.PHASECHK.TRANS64 P0, [R0+URZ+0x148], R3 ;  /* 0x00014803000085a7 */ /* 0x000f2400080010ff */
[----:B----4-:R-:W-:Y:S05]  /*8c50*/  @!P0 BRA `(.L_x_204) ;  /* 0xfffffffc00f08947 */ /* 0x010fea000383ffff */
[----:B------:R-:W-:Y:S05]  /*8c60*/  BRA `(.L_x_102) ;  /* 0xffffffc000e47947 */ /* 0x000fea000383ffff */
.L_x_106:
[----:B------:R-:W-:Y:S07]  /*8c70*/  MOV R0, UR15 ;  /* 0x0000000f00007c02 */ /* 0x000fee0008000f00 */
.L_x_205:
[----:B-1----:R1:W2:Y:S02]  /*8c80*/  SYNCS.PHASECHK.TRANS64.TRYWAIT P0, [R0+URZ+0x128], R3 ;  /* 0x00012803000075a7 */ /* 0x0022a400080011ff */
[----:B--2---:R-:W-:Y:S05]  /*8c90*/  @!P0 NANOSLEEP.SYNCS 0x989680 ;  /* 0x009896800000895d */ /* 0x004fea0003900000 */
[----:B------:R-:W2:Y:S02]  /*8ca0*/  @!P0 SYNCS.PHASECHK.TRANS64 P0, [R0+URZ+0x128], R3 ;  /* 0x00012803000085a7 */ /* 0x000ea400080010ff */
[----:B--2---:R-:W-:Y:S05]  /*8cb0*/  @!P0 BRA `(.L_x_205) ;  /* 0xfffffffc00f08947 */ /* 0x004fea000383ffff */
[----:B------:R-:W-:Y:S05]  /*8cc0*/  BRA `(.L_x_206) ;  /* 0xffffffc4005c7947 */ /* 0x000fea000383ffff */
.L_x_107:
[----:B------:R-:W-:Y:S07]  /*8cd0*/  MOV R3, UR13 ;  /* 0x0000000d00037c02 */ /* 0x000fee0008000f00 */
.L_x_207:
[----:B-1----:R1:W2:Y:S02]  /*8ce0*/  SYNCS.PHASECHK.TRANS64.TRYWAIT P0, [R3+URZ+0x128], R12 ;  /* 0x0001280c030075a7 */ /* 0x0022a400080011ff */
[----:B--2---:R-:W-:Y:S05]  /*8cf0*/  @!P0 NANOSLEEP.SYNCS 0x989680 ;  /* 0x009896800000895d */ /* 0x004fea0003900000 */
[----:B------:R-:W2:Y:S02]  /*8d00*/  @!P0 SYNCS.PHASECHK.TRANS64 P0, [R3+URZ+0x128], R12 ;  /* 0x0001280c030085a7 */ /* 0x000ea400080010ff */
[----:B--2---:R-:W-:Y:S05]  /*8d10*/  @!P0 BRA `(.L_x_207) ;  /* 0xfffffffc00f08947 */ /* 0x004fea000383ffff */
[----:B------:R-:W-:Y:S05]  /*8d20*/  BRA `(.L_x_208) ;  /* 0xffffffc800187947 */ /* 0x000fea000383ffff */
.L_x_109:
[----:B------:R-:W-:-:S07]  /*8d30*/  MOV R0, UR4 ;  /* 0x0000000400007c02 */ /* 0x000fce0008000f00 */
.L_x_209:
[----:B-1----:R1:W4:Y:S02]  /*8d40*/  SYNCS.PHASECHK.TRANS64.TRYWAIT P0, [R0+URZ], R3 ;  /* 0x00000003000075a7 */ /* 0x00232400080011ff */
[----:B----4-:R-:W-:Y:S05]  /*8d50*/  @!P0 NANOSLEEP.SYNCS 0x989680 ;  /* 0x009896800000895d */ /* 0x010fea0003900000 */
[----:B------:R-:W4:Y:S02]  /*8d60*/  @!P0 SYNCS.PHASECHK.TRANS64 P0, [R0+URZ], R3 ;  /* 0x00000003000085a7 */ /* 0x000f2400080010ff */
[----:B----4-:R-:W-:Y:S05]  /*8d70*/  @!P0 BRA `(.L_x_209) ;  /* 0xfffffffc00f08947 */ /* 0x010fea000383ffff */
[----:B------:R-:W-:Y:S05]  /*8d80*/  BRA `(.L_x_210) ;  /* 0xffffffc800c07947 */ /* 0x000fea000383ffff */
.L_x_110:
[----:B------:R-:W-:-:S07]  /*8d90*/  MOV R0, UR4 ;  /* 0x0000000400007c02 */ /* 0x000fce0008000f00 */
.L_x_211:
[----:B-1----:R1:W4:Y:S02]  /*8da0*/  SYNCS.PHASECHK.TRANS64.TRYWAIT P0, [R0+URZ], R3 ;  /* 0x00000003000075a7 */ /* 0x00232400080011ff */
[----:B----4-:R-:W-:Y:S05]  /*8db0*/  @!P0 NANOSLEEP.SYNCS 0x989680 ;  /* 0x009896800000895d */ /* 0x010fea0003900000 */
[----:B------:R-:W4:Y:S02]  /*8dc0*/  @!P0 SYNCS.PHASECHK.TRANS64 P0, [R0+URZ], R3 ;  /* 0x00000003000085a7 */ /* 0x000f2400080010ff */
[----:B----4-:R-:W-:Y:S05]  /*8dd0*/  @!P0 BRA `(.L_x_211) ;  /* 0xfffffffc00f08947 */ /* 0x010fea000383ffff */
[----:B------:R-:W-:Y:S05]  /*8de0*/  BRA `(.L_x_212) ;  /* 0xffffffc800cc7947 */ /* 0x000fea000383ffff */
.L_x_112:
[----:B--2---:R2:W4:Y:S02]  /*8df0*/  SYNCS.PHASECHK.TRANS64.TRYWAIT P0, [R0+URZ+0x150], R3 ;  /* 0x00015003000075a7 */ /* 0x00452400080011ff */
[----:B----4-:R-:W-:Y:S05]  /*8e00*/  @!P0 NANOSLEEP.SYNCS 0x989680 ;  /* 0x009896800000895d */ /* 0x010fea0003900000 */
[----:B------:R-:W4:Y:S02]  /*8e10*/  @!P0 SYNCS.PHASECHK.TRANS64 P0, [R0+URZ+0x150], R3 ;  /* 0x00015003000085a7 */ /* 0x000f2400080010ff */
[----:B----4-:R-:W-:Y:S05]  /*8e20*/  @!P0 BRA `(.L_x_112) ;  /* 0xfffffffc00f08947 */ /* 0x010fea000383ffff */
[----:B------:R-:W-:Y:S05]  /*8e30*/  BRA `(.L_x_213) ;  /* 0xffffffcc00b07947 */ /* 0x000fea000383ffff */
.L_x_122:
[----:B-1----:R1:W3:Y:S02]  /*8e40*/  SYNCS.PHASECHK.TRANS64.TRYWAIT P1, [R0+URZ+0x110], R5 ;  /* 0x00011005000075a7 */ /* 0x0022e400080211ff */
[----:B---3--:R-:W-:Y:S05]  /*8e50*/  @!P1 NANOSLEEP.SYNCS 0x989680 ;  /* 0x009896800000995d */ /* 0x008fea0003900000 */
[----:B------:R-:W3:Y:S02]  /*8e60*/  @!P1 SYNCS.PHASECHK.TRANS64 P1, [R0+URZ+0x110], R5 ;  /* 0x00011005000095a7 */ /* 0x000ee400080210ff */
[----:B---3--:R-:W-:Y:S05]  /*8e70*/  @!P1 BRA `(.L_x_122) ;  /* 0xfffffffc00f09947 */ /* 0x008fea000383ffff */
[----:B------:R-:W-:Y:S05]  /*8e80*/  BRA `(.L_x_121) ;  /* 0xffffffd800c87947 */ /* 0x000fea000383ffff */
.L_x_124:
[----:B-1----:R1:W4:Y:S02]  /*8e90*/  SYNCS.PHASECHK.TRANS64.TRYWAIT P0, [R76+URZ+0x170], R3 ;  /* 0x000170034c0075a7 */ /* 0x00232400080011ff */
[----:B----4-:R-:W-:Y:S05]  /*8ea0*/  @!P0 NANOSLEEP.SYNCS 0x989680 ;  /* 0x009896800000895d */ /* 0x010fea0003900000 */
[----:B------:R-:W4:Y:S02]  /*8eb0*/  @!P0 SYNCS.PHASECHK.TRANS64 P0, [R76+URZ+0x170], R3 ;  /* 0x000170034c0085a7 */ /* 0x000f2400080010ff */
[----:B----4-:R-:W-:Y:S05]  /*8ec0*/  @!P0 BRA `(.L_x_124) ;  /* 0xfffffffc00f08947 */ /* 0x010fea000383ffff */
[----:B------:R-:W-:Y:S05]  /*8ed0*/  BRA `(.L_x_123) ;  /* 0xffffffd800f87947 */ /* 0x000fea000383ffff */
.L_x_135:
[----:B--2---:R2:W3:Y:S02]  /*8ee0*/  SYNCS.PHASECHK.TRANS64.TRYWAIT P0, [R2+URZ+0x110], R83 ;  /* 0x00011053020075a7 */ /* 0x0044e400080011ff */
[----:B---3--:R-:W-:Y:S05]  /*8ef0*/  @!P0 NANOSLEEP.SYNCS 0x989680 ;  /* 0x009896800000895d */ /* 0x008fea0003900000 */
[----:B------:R-:W3:Y:S02]  /*8f00*/  @!P0 SYNCS.PHASECHK.TRANS64 P0, [R2+URZ+0x110], R83 ;  /* 0x00011053020085a7 */ /* 0x000ee400080010ff */
[----:B---3--:R-:W-:Y:S05]  /*8f10*/  @!P0 BRA `(.L_x_135) ;  /* 0xfffffffc00f08947 */ /* 0x008fea000383ffff */
[----:B------:R-:W-:Y:S05]  /*8f20*/  BRA `(.L_x_134) ;  /* 0xffffffe4001c7947 */ /* 0x000fea000383ffff */
        .weak           $__internal_0_$__cuda_sm10x_tcgen05_guardrail_trap_col_being_dealloced_not_returned_by_alloc
        .type           $__internal_0_$__cuda_sm10x_tcgen05_guardrail_trap_col_being_dealloced_not_returned_by_alloc,@function
        .size           $__internal_0_$__cuda_sm10x_tcgen05_guardrail_trap_col_being_dealloced_not_returned_by_alloc,($__internal_1_$__cuda_sm10x_tcgen05_guardrail_trap_phase_invalid_during_alloc - $__internal_0_$__cuda_sm10x_tcgen05_guardrail_trap_col_being_dealloced_not_returned_by_alloc)
$__internal_0_$__cuda_sm10x_tcgen05_guardrail_trap_col_being_dealloced_not_returned_by_alloc:
[----:B------:R-:W-:Y:S05]  /*8f30*/  BPT.TRAP 0x1 ;  /* 0x000000040000795c */ /* 0x000fea0000300000 */
[----:B------:R-:W-:-:S04]  /*8f40*/  HFMA2 R3, -RZ, RZ, 0, 0 ;  /* 0x00000000ff037431 */ /* 0x000fc800000001ff */
[----:B------:R-:W-:Y:S05]  /*8f50*/  RET.REL.NODEC R2 `(_ZN7cutlass13device_kernelINS_4gemm6kernel13GemmUniversalIN4cute5tupleIJiiiiEEENS1_10collective13CollectiveMmaINS1_35MainloopSm100TmaUmmaWarpSpecializedILi17ELi2ELi4ENS5_IJNS4_1CILi2EEENSA_ILi1EEESC_EEEEENS5_IJNSA_ILi128EEENSA_ILi64EEESG_EEENS_6half_tENS5_IJlSC_lEEESI_SJ_NS4_8TiledMMAINS4_8MMA_AtomIJNS4_26SM100_MMA_F16BF16_2x1SM_SSISI_SI_fLi128ELi64ELNS4_4UMMA5MajorE0ELSO_0ELNSN_7ScaleInE0ELSP_0EEEEEENS4_6LayoutINS5_IJSC_SC_SC_EEENS5_IJNSA_ILi0EEESU_SU_EEEEENS5_IJNS4_10UnderscoreESX_SX_EEEEENS4_18SM100_TMA_2SM_LOADENS4_14ComposedLayoutINS4_7SwizzleILi3ELi4ELi3EEENS4_18smem_ptr_flag_bitsILi16EEENSS_INS5_IJNSA_ILi8EEESG_EEENS5_IJSG_SC_EEEEEEEvNS4_8identityES10_S1A_vS1B_EENS_8epilogue10collective18CollectiveEpilogueINS1D_23Sm100TmaWarpSpecializedILi3ELi2ELi16ELb1ELb0EEEJNS5_IJSG_SG_SG_EEENS5_IJNSS_ISG_SC_EENSS_INS5_IJNSA_ILi16EEESB_EEENS5_IJSC_NSA_ILi32EEEEEEEEEEESI_SJ_SI_SJ_NS1D_6fusion15FusionCallbacksIS1H_NS1Q_17LinearCombinationISI_fSI_fLNS_15FloatRoundStyleE2EEES1I_S1P_JEEENS4_5SM1004TMEM4LOAD26SM100_TMEM_LOAD_32dp32b16xENS4_13SM90_TMA_LOADENS11_INS12_ILi1ELi4ELi3EEES15_NSS_INS5_IJS16_S1K_EEENS5_IJS1K_SC_EEEEEEENS4_39AutoVectorizingCopyWithAssumedAlignmentILi128EEENS4_14SM90_TMA_STOREES25_S27_S27_EEEvvEEEEvNT_6ParamsE) ;  /* 0xffffff7002287950 */ /* 0x000fea0003c3ffff */
        .weak           $__internal_1_$__cuda_sm10x_tcgen05_guardrail_trap_phase_invalid_during_alloc
        .type           $__internal_1_$__cuda_sm10x_tcgen05_guardrail_trap_phase_invalid_during_alloc,@function
        .size           $__internal_1_$__cuda_sm10x_tcgen05_guardrail_trap_phase_invalid_during_alloc,($__internal_2_$__cuda_sm10x_tcgen05_guardrail_trap_unallocated_columns_being_dealloced - $__internal_1_$__cuda_sm10x_tcgen05_guardrail_trap_phase_invalid_during_alloc)
$__internal_1_$__cuda_sm10x_tcgen05_guardrail_trap_phase_invalid_during_alloc:
[----:B------:R-:W-:Y:S05]  /*8f60*/  BPT.TRAP 0x1 ;  /* 0x000000040000795c */ /* 0x000fea0000300000 */
[----:B------:R-:W-:-:S04]  /*8f70*/  MOV R3, 0x0 ;  /* 0x0000000000037802 */ /* 0x000fc80000000f00 */
[----:B------:R-:W-:Y:S05]  /*8f80*/  RET.REL.NODEC R2 `(_ZN7cutlass13device_kernelINS_4gemm6kernel13GemmUniversalIN4cute5tupleIJiiiiEEENS1_10collective13CollectiveMmaINS1_35MainloopSm100TmaUmmaWarpSpecializedILi17ELi2ELi4ENS5_IJNS4_1CILi2EEENSA_ILi1EEESC_EEEEENS5_IJNSA_ILi128EEENSA_ILi64EEESG_EEENS_6half_tENS5_IJlSC_lEEESI_SJ_NS4_8TiledMMAINS4_8MMA_AtomIJNS4_26SM100_MMA_F16BF16_2x1SM_SSISI_SI_fLi128ELi64ELNS4_4UMMA5MajorE0ELSO_0ELNSN_7ScaleInE0ELSP_0EEEEEENS4_6LayoutINS5_IJSC_SC_SC_EEENS5_IJNSA_ILi0EEESU_SU_EEEEENS5_IJNS4_10UnderscoreESX_SX_EEEEENS4_18SM100_TMA_2SM_LOADENS4_14ComposedLayoutINS4_7SwizzleILi3ELi4ELi3EEENS4_18smem_ptr_flag_bitsILi16EEENSS_INS5_IJNSA_ILi8EEESG_EEENS5_IJSG_SC_EEEEEEEvNS4_8identityES10_S1A_vS1B_EENS_8epilogue10collective18CollectiveEpilogueINS1D_23Sm100TmaWarpSpecializedILi3ELi2ELi16ELb1ELb0EEEJNS5_IJSG_SG_SG_EEENS5_IJNSS_ISG_SC_EENSS_INS5_IJNSA_ILi16EEESB_EEENS5_IJSC_NSA_ILi32EEEEEEEEEEESI_SJ_SI_SJ_NS1D_6fusion15FusionCallbacksIS1H_NS1Q_17LinearCombinationISI_fSI_fLNS_15FloatRoundStyleE2EEES1I_S1P_JEEENS4_5SM1004TMEM4LOAD26SM100_TMEM_LOAD_32dp32b16xENS4_13SM90_TMA_LOADENS11_INS12_ILi1ELi4ELi3EEES15_NSS_INS5_IJS16_S1K_EEENS5_IJS1K_SC_EEEEEEENS4_39AutoVectorizingCopyWithAssumedAlignmentILi128EEENS4_14SM90_TMA_STOREES25_S27_S27_EEEvvEEEEvNT_6ParamsE) ;  /* 0xffffff70021c7950 */ /* 0x000fea0003c3ffff */
        .weak           $__internal_2_$__cuda_sm10x_tcgen05_guardrail_trap_unallocated_columns_being_dealloced
        .type           $__internal_2_$__cuda_sm10x_tcgen05_guardrail_trap_unallocated_columns_being_dealloced,@function
        .size           $__internal_2_$__cuda_sm10x_tcgen05_guardrail_trap_unallocated_columns_being_dealloced,(.L_x_215 - $__internal_2_$__cuda_sm10x_tcgen05_guardrail_trap_unallocated_columns_being_dealloced)
$__internal_2_$__cuda_sm10x_tcgen05_guardrail_trap_unallocated_columns_being_dealloced:
[----:B------:R-:W-:Y:S05]  /*8f90*/  BPT.TRAP 0x1 ;  /* 0x000000040000795c */ /* 0x000fea0000300000 */
[----:B------:R-:W-:-:S04]  /*8fa0*/  HFMA2 R3, -RZ, RZ, 0, 0 ;  /* 0x00000000ff037431 */ /* 0x000fc800000001ff */
[----:B------:R-:W-:Y:S05]  /*8fb0*/  RET.REL.NODEC R2 `(_ZN7cutlass13device_kernelINS_4gemm6kernel13GemmUniversalIN4cute5tupleIJiiiiEEENS1_10collective13CollectiveMmaINS1_35MainloopSm100TmaUmmaWarpSpecializedILi17ELi2ELi4ENS5_IJNS4_1CILi2EEENSA_ILi1EEESC_EEEEENS5_IJNSA_ILi128EEENSA_ILi64EEESG_EEENS_6half_tENS5_IJlSC_lEEESI_SJ_NS4_8TiledMMAINS4_8MMA_AtomIJNS4_26SM100_MMA_F16BF16_2x1SM_SSISI_SI_fLi128ELi64ELNS4_4UMMA5MajorE0ELSO_0ELNSN_7ScaleInE0ELSP_0EEEEEENS4_6LayoutINS5_IJSC_SC_SC_EEENS5_IJNSA_ILi0EEESU_SU_EEEEENS5_IJNS4_10UnderscoreESX_SX_EEEEENS4_18SM100_TMA_2SM_LOADENS4_14ComposedLayoutINS4_7SwizzleILi3ELi4ELi3EEENS4_18smem_ptr_flag_bitsILi16EEENSS_INS5_IJNSA_ILi8EEESG_EEENS5_IJSG_SC_EEEEEEEvNS4_8identityES10_S1A_vS1B_EENS_8epilogue10collective18CollectiveEpilogueINS1D_23Sm100TmaWarpSpecializedILi3ELi2ELi16ELb1ELb0EEEJNS5_IJSG_SG_SG_EEENS5_IJNSS_ISG_SC_EENSS_INS5_IJNSA_ILi16EEESB_EEENS5_IJSC_NSA_ILi32EEEEEEEEEEESI_SJ_SI_SJ_NS1D_6fusion15FusionCallbacksIS1H_NS1Q_17LinearCombinationISI_fSI_fLNS_15FloatRoundStyleE2EEES1I_S1P_JEEENS4_5SM1004TMEM4LOAD26SM100_TMEM_LOAD_32dp32b16xENS4_13SM90_TMA_LOADENS11_INS12_ILi1ELi4ELi3EEES15_NSS_INS5_IJS16_S1K_EEENS5_IJS1K_SC_EEEEEEENS4_39AutoVectorizingCopyWithAssumedAlignmentILi128EEENS4_14SM90_TMA_STOREES25_S27_S27_EEEvvEEEEvNT_6ParamsE) ;  /* 0xffffff7002107950 */ /* 0x000fea0003c3ffff */
.L_x_214:
[----:B------:R-:W-:-:S00]  /*8fc0*/  BRA `(.L_x_214) ;  /* 0xfffffffc00fc7947 */ /* 0x000fc0000383ffff */
[----:B------:R-:W-:-:S00]  /*8fd0*/  NOP ;  /* 0x0000000000007918 */ /* 0x000fc00000000000 */
        /* <DEDUP_REMOVED lines=10> */
.L_x_215:


//--------------------- .nv.global.init           --------------------------
	.section	.nv.global.init,"aw",@progbits
.nv.global.init:
	.type		$str$27,@object
	.size		$str$27,($str$28 - $str$27)
$str$27:
        /*0000*/ 	.byte	0x28, 0x61, 0x64, 0x64, 0x72, 0x65, 0x73, 0x73, 0x20, 0x26, 0x20, 0x6d, 0x61, 0x73, 0x6b, 0x29
        /*0010*/ 	.byte	0x20, 0x3d, 0x3d, 0x20, 0x30, 0x00
	.type		$str$28,@object
	.size		$str$28,($str$26 - $str$28)
$str$28:
        /*0016*/ 	.byte	0x2f, 0x74, 0x6d, 0x70, 0x2f, 0x63, 0x75, 0x74, 0x6c, 0x61, 0x73, 0x73, 0x5f, 0x73, 0x77, 0x65
        /*0026*/ 	.byte	0x65, 0x70, 0x5f, 0x73, 0x72, 0x63, 0x2f, 0x69, 0x6e, 0x63, 0x6c, 0x75, 0x64, 0x65, 0x2f, 0x63
        /*0036*/ 	.byte	0x75, 0x74, 0x65, 0x2f, 0x70, 0x6f, 0x69, 0x6e, 0x74, 0x65, 0x72, 0x5f, 0x66, 0x6c, 0x61, 0x67
        /*0046*/ 	.byte	0x67, 0x65, 0x64, 0x2e, 0x68, 0x70, 0x70, 0x00
	.type		$str$26,@object
	.size		$str$26,($str$25 - $str$26)
$str$26:
        /*004e*/ 	.byte	0x2f, 0x74, 0x6d, 0x70, 0x2f, 0x63, 0x75, 0x74, 0x6c, 0x61, 0x73, 0x73, 0x5f, 0x73, 0x77, 0x65
        /*005e*/ 	.byte	0x65, 0x70, 0x5f, 0x73, 0x72, 0x63, 0x2f, 0x69, 0x6e, 0x63, 0x6c, 0x75, 0x64, 0x65, 0x2f, 0x63
        /*006e*/ 	.byte	0x75, 0x74, 0x65, 0x2f, 0x61, 0x74, 0x6f, 0x6d, 0x2f, 0x63, 0x6f, 0x70, 0x79, 0x5f, 0x74, 0x72
        /*007e*/ 	.byte	0x61, 0x69, 0x74, 0x73, 0x5f, 0x73, 0x6d, 0x31, 0x30, 0x30, 0x2e, 0x68, 0x70, 0x70, 0x00
	.type		$str$25,@object
	.size		$str$25,(__unnamed_1 - $str$25)
$str$25:
        /*008d*/ 	.byte	0x28, 0x28, 0x75, 0x69, 0x6e, 0x74, 0x33, 0x32, 0x5f, 0x74, 0x28, 0x74, 0x68, 0x72, 0x65, 0x61
        /*009d*/ 	.byte	0x64, 0x49, 0x64, 0x78, 0x2e, 0x78, 0x29, 0x20, 0x2f, 0x20, 0x33, 0x32, 0x29, 0x20, 0x25, 0x20
        /*00ad*/ 	.byte	0x34, 0x29, 0x20, 0x3d, 0x3d, 0x20, 0x28, 0x28, 0x28, 0x74, 0x6d, 0x65, 0x6d, 0x5f, 0x61, 0x64
        /*00bd*/ 	.byte	0x64, 0x72, 0x20, 0x3e, 0x3e, 0x20, 0x31, 0x36, 0x29, 0x20, 0x2f, 0x20, 0x33, 0x32, 0x29, 0x20
        /*00cd*/ 	.byte	0x25, 0x20, 0x34, 0x29, 0x00
	.type		__unnamed_1,@object
	.size		__unnamed_1,(__unnamed_2 - __unnamed_1)
__unnamed_1:
        /*00d2*/ 	.byte	0x61, 0x75, 0x74, 0x6f, 0x20, 0x63, 0x75, 0x74, 0x65, 0x3a, 0x3a, 0x61, 0x73, 0x5f, 0x70, 0x6f
        /* <DEDUP_REMOVED lines=24> */
        /*0262*/ 	.byte	0x34, 0x38, 0x3e, 0x3e, 0x3e, 0x3e, 0x5d, 0x00
	.type		__unnamed_2,@object
	.size		__unnamed_2,(.L_2 - __unnamed_2)
__unnamed_2:
        /* <DEDUP_REMOVED lines=40> */
        /*04ea*/ 	.byte	0x3a, 0x3a, 0x43, 0x3c, 0x30, 0x3e, 0x3e, 0x3e, 0x3e, 0x5d, 0x00
.L_2:


//--------------------- .nv.shared._ZN7cutlass13device_kernelINS_4gemm6kernel13GemmUniversalIN4cute5tupleIJiiiiEEENS1_10collective13CollectiveMmaINS1_35MainloopSm100TmaUmmaWarpSpecializedILi17ELi2ELi4ENS5_IJNS4_1CILi2EEENSA_ILi1EEESC_EEEEENS5_IJNSA_ILi128EEENSA_ILi64EEESG_EEENS_6half_tENS5_IJlSC_lEEESI_SJ_NS4_8TiledMMAINS4_8MMA_AtomIJNS4_26SM100_MMA_F16BF16_2x1SM_SSISI_SI_fLi128ELi64ELNS4_4UMMA5MajorE0ELSO_0ELNSN_7ScaleInE0ELSP_0EEEEEENS4_6LayoutINS5_IJSC_SC_SC_EEENS5_IJNSA_ILi0EEESU_SU_EEEEENS5_IJNS4_10UnderscoreESX_SX_EEEEENS4_18SM100_TMA_2SM_LOADENS4_14ComposedLayoutINS4_7SwizzleILi3ELi4ELi3EEENS4_18smem_ptr_flag_bitsILi16EEENSS_INS5_IJNSA_ILi8EEESG_EEENS5_IJSG_SC_EEEEEEEvNS4_8identityES10_S1A_vS1B_EENS_8epilogue10collective18CollectiveEpilogueINS1D_23Sm100TmaWarpSpecializedILi3ELi2ELi16ELb1ELb0EEEJNS5_IJSG_SG_SG_EEENS5_IJNSS_ISG_SC_EENSS_INS5_IJNSA_ILi16EEESB_EEENS5_IJSC_NSA_ILi32EEEEEEEEEEESI_SJ_SI_SJ_NS1D_6fusion15FusionCallbacksIS1H_NS1Q_17LinearCombinationISI_fSI_fLNS_15FloatRoundStyleE2EEES1I_S1P_JEEENS4_5SM1004TMEM4LOAD26SM100_TMEM_LOAD_32dp32b16xENS4_13SM90_TMA_LOADENS11_INS12_ILi1ELi4ELi3EEES15_NSS_INS5_IJS16_S1K_EEENS5_IJS1K_SC_EEEEEEENS4_39AutoVectorizingCopyWithAssumedAlignmentILi128EEENS4_14SM90_TMA_STOREES25_S27_S27_EEEvvEEEEvNT_6ParamsE --------------------------
	.section	.nv.shared._ZN7cutlass13device_kernelINS_4gemm6kernel13GemmUniversalIN4cute5tupleIJiiiiEEENS1_10collective13CollectiveMmaINS1_35MainloopSm100TmaUmmaWarpSpecializedILi17ELi2ELi4ENS5_IJNS4_1CILi2EEENSA_ILi1EEESC_EEEEENS5_IJNSA_ILi128EEENSA_ILi64EEESG_EEENS_6half_tENS5_IJlSC_lEEESI_SJ_NS4_8TiledMMAINS4_8MMA_AtomIJNS4_26SM100_MMA_F16BF16_2x1SM_SSISI_SI_fLi128ELi64ELNS4_4UMMA5MajorE0ELSO_0ELNSN_7ScaleInE0ELSP_0EEEEEENS4_6LayoutINS5_IJSC_SC_SC_EEENS5_IJNSA_ILi0EEESU_SU_EEEEENS5_IJNS4_10UnderscoreESX_SX_EEEEENS4_18SM100_TMA_2SM_LOADENS4_14ComposedLayoutINS4_7SwizzleILi3ELi4ELi3EEENS4_18smem_ptr_flag_bitsILi16EEENSS_INS5_IJNSA_ILi8EEESG_EEENS5_IJSG_SC_EEEEEEEvNS4_8identityES10_S1A_vS1B_EENS_8epilogue10collective18CollectiveEpilogueINS1D_23Sm100TmaWarpSpecializedILi3ELi2ELi16ELb1ELb0EEEJNS5_IJSG_SG_SG_EEENS5_IJNSS_ISG_SC_EENSS_INS5_IJNSA_ILi16EEESB_EEENS5_IJSC_NSA_ILi32EEEEEEEEEEESI_SJ_SI_SJ_NS1D_6fusion15FusionCallbacksIS1H_NS1Q_17LinearCombinationISI_fSI_fLNS_15FloatRoundStyleE2EEES1I_S1P_JEEENS4_5SM1004TMEM4LOAD26SM100_TMEM_LOAD_32dp32b16xENS4_13SM90_TMA_LOADENS11_INS12_ILi1ELi4ELi3EEES15_NSS_INS5_IJS16_S1K_EEENS5_IJS1K_SC_EEEEEEENS4_39AutoVectorizingCopyWithAssumedAlignmentILi128EEENS4_14SM90_TMA_STOREES25_S27_S27_EEEvvEEEEvNT_6ParamsE,"aw",@nobits
	.sectionflags	@""
	.align	16
	.zero		1024


//--------------------- .nv.shared.reserved.0     --------------------------
	.section	.nv.shared.reserved.0,"aw",@nobits
	.weak		__nv_reservedSMEM_offset_0_alias
	.size		__nv_reservedSMEM_offset_0_alias, 0, 64
	.other		__nv_reservedSMEM_offset_0_alias,@"STO_CUDA_RESERVED_SHARED STV_DEFAULT"
__nv_reservedSMEM_offset_0_alias:
	.zero		0
.nv.shared.reserved.0:
	.zero		64
	.weak		__nv_reservedSMEM_tcgen05_partition
	.type		__nv_reservedSMEM_tcgen05_partition,@object
	.size		__nv_reservedSMEM_tcgen05_partition,(.L_0 - __nv_reservedSMEM_tcgen05_partition)
__nv_reservedSMEM_tcgen05_partition:
	.zero		32
.L_0:


//--------------------- .nv.global                --------------------------
	.section	.nv.global,"aw",@nobits
.nv.global:
	.type		_ZN40_INTERNAL_07d2b471_4_k_cu_e56d9c02_214964cute1_E,@object
	.size		_ZN40_INTERNAL_07d2b471_4_k_cu_e56d9c02_214964cute1_E,(_ZN40_INTERNAL_07d2b471_4_k_cu_e56d9c02_214964cuda3std3__45__cpo6cbeginE - _ZN40_INTERNAL_07d2b471_4_k_cu_e56d9c02_214964cute1_E)
_ZN40_INTERNAL_07d2b471_4_k_cu_e56d9c02_214964cute1_E:
	.zero		1
	.type		_ZN40_INTERNAL_07d2b471_4_k_cu_e56d9c02_214964cuda3std3__45__cpo6cbeginE,@object
	.size		_ZN40_INTERNAL_07d2b471_4_k_cu_e56d9c02_214964cuda3std3__45__cpo6cbeginE,(_ZN40_INTERNAL_07d2b471_4_k_cu_e56d9c02_214964cuda3std3__48in_placeE - _ZN40_INTERNAL_07d2b471_4_k_cu_e56d9c02_214964cuda3std3__45__cpo6cbeginE)
_ZN40_INTERNAL_07d2b471_4_k_cu_e56d9c02_214964cuda3std3__45__cpo6cbeginE:
	.zero		1
	.type		_ZN40_INTERNAL_07d2b471_4_k_cu_e56d9c02_214964cuda3std3__48in_placeE,@object
	.size		_ZN40_INTERNAL_07d2b471_4_k_cu_e56d9c02_214964cuda3std3__48in_placeE,(_ZN40_INTERNAL_07d2b471_4_k_cu_e56d9c02_214964cuda3std6ranges3__45__cpo9iter_moveE - _ZN40_INTERNAL_07d2b471_4_k_cu_e56d9c02_214964cuda3std3__48in_placeE)
_ZN40_INTERNAL_07d2b471_4_k_cu_e56d9c02_214964cuda3std3__48in_placeE:
	.zero		1
	.type		_ZN40_INTERNAL_07d2b471_4_k_cu_e56d9c02_214964cuda3std6ranges3__45__cpo9iter_moveE,@object
	.size		_ZN40_INTERNAL_07d2b471_4_k_cu_e56d9c02_214964cuda3std6ranges3__45__cpo9iter_moveE,(_ZN40_INTERNAL_07d2b471_4_k_cu_e56d9c02_214964cuda3std3__45__cpo5beginE - _ZN40_INTERNAL_07d2b471_4_k_cu_e56d9c02_214964cuda3std6ranges3__45__cpo9iter_moveE)
_ZN40_INTERNAL_07d2b471_4_k_cu_e56d9c02_214964cuda3std6ranges3__45__cpo9iter_moveE:
	.zero		1
	.type		_ZN40_INTERNAL_07d2b471_4_k_cu_e56d9c02_214964cuda3std3__45__cpo5beginE,@object
	.size		_ZN40_INTERNAL_07d2b471_4_k_cu_e56d9c02_214964cuda3std3__45__cpo5beginE,(_ZN40_INTERNAL_07d2b471_4_k_cu_e56d9c02_214964cuda3std3__442_GLOBAL__N__07d2b471_4_k_cu_e56d9c02_214966ignoreE - _ZN40_INTERNAL_07d2b471_4_k_cu_e56d9c02_214964cuda3std3__45__cpo5beginE)
_ZN40_INTERNAL_07d2b471_4_k_cu_e56d9c02_214964cuda3std3__45__cpo5beginE:
	.zero		1
	.type		_ZN40_INTERNAL_07d2b471_4_k_cu_e56d9c02_214964cuda3std3__442_GLOBAL__N__07d2b471_4_k_cu_e56d9c02_214966ignoreE,@object
	.size		_ZN40_INTERNAL_07d2b471_4_k_cu_e56d9c02_214964cuda3std3__442_GLOBAL__N__07d2b471_4_k_cu_e56d9c02_214966ignoreE,(_ZN40_INTERNAL_07d2b471_4_k_cu_e56d9c02_214964cute7productE - _ZN40_INTERNAL_07d2b471_4_k_cu_e56d9c02_214964cuda3std3__442_GLOBAL__N__07d2b471_4_k_cu_e56d9c02_214966ignoreE)
_ZN40_INTERNAL_07d2b471_4_k_cu_e56d9c02_214964cuda3std3__442_GLOBAL__N__07d2b471_4_k_cu_e56d9c02_214966ignoreE:
	.zero		1
	.type		_ZN40_INTERNAL_07d2b471_4_k_cu_e56d9c02_214964cute7productE,@object
	.size		_ZN40_INTERNAL_07d2b471_4_k_cu_e56d9c02_214964cute7productE,(_ZN40_INTERNAL_07d2b471_4_k_cu_e56d9c02_214964cuda3std3__45__cpo3endE - _ZN40_INTERNAL_07d2b471_4_k_cu_e56d9c02_214964cute7productE)
_ZN40_INTERNAL_07d2b471_4_k_cu_e56d9c02_214964cute7productE:
	.zero		1
	.type		_ZN40_INTERNAL_07d2b471_4_k_cu_e56d9c02_214964cuda3std3__45__cpo3endE,@object
	.size		_ZN40_INTERNAL_07d2b471_4_k_cu_e56d9c02_214964cuda3std3__45__cpo3endE,(_ZN40_INTERNAL_07d2b471_4_k_cu_e56d9c02_214964cuda3std3__419piecewise_constructE - _ZN40_INTERNAL_07d2b471_4_k_cu_e56d9c02_214964cuda3std3__45__cpo3endE)
_ZN40_INTERNAL_07d2b471_4_k_cu_e56d9c02_214964cuda3std3__45__cpo3endE:
	.zero		1
	.type		_ZN40_INTERNAL_07d2b471_4_k_cu_e56d9c02_214964cuda3std3__419piecewise_constructE,@object
	.size		_ZN40_INTERNAL_07d2b471_4_k_cu_e56d9c02_214964cuda3std3__419piecewise_constructE,(_ZN40_INTERNAL_07d2b471_4_k_cu_e56d9c02_214964cuda3std3__45__cpo4cendE - _ZN40_INTERNAL_07d2b471_4_k_cu_e56d9c02_214964cuda3std3__419piecewise_constructE)
_ZN40_INTERNAL_07d2b471_4_k_cu_e56d9c02_214964cuda3std3__419piecewise_constructE:
	.zero		1
	.type		_ZN40_INTERNAL_07d2b471_4_k_cu_e56d9c02_214964cuda3std3__45__cpo4cendE,@object
	.size		_ZN40_INTERNAL_07d2b471_4_k_cu_e56d9c02_214964cuda3std3__45__cpo4cendE,(_ZN40_INTERNAL_07d2b471_4_k_cu_e56d9c02_214964cuda3std6ranges3__45__cpo4swapE - _ZN40_INTERNAL_07d2b471_4_k_cu_e56d9c02_214964cuda3std3__45__cpo4cendE)
_ZN40_INTERNAL_07d2b471_4_k_cu_e56d9c02_214964cuda3std3__45__cpo4cendE:
	.zero		1
	.type		_ZN40_INTERNAL_07d2b471_4_k_cu_e56d9c02_214964cuda3std6ranges3__45__cpo4swapE,@object
	.size		_ZN40_INTERNAL_07d2b471_4_k_cu_e56d9c02_214964cuda3std6ranges3__45__cpo4swapE,(.L_10 - _ZN40_INTERNAL_07d2b471_4_k_cu_e56d9c02_214964cuda3std6ranges3__45__cpo4swapE)
_ZN40_INTERNAL_07d2b471_4_k_cu_e56d9c02_214964cuda3std6ranges3__45__cpo4swapE:
	.zero		1
.L_10:


//--------------------- .nv.constant0._ZN7cutlass13device_kernelINS_4gemm6kernel13GemmUniversalIN4cute5tupleIJiiiiEEENS1_10collective13CollectiveMmaINS1_35MainloopSm100TmaUmmaWarpSpecializedILi17ELi2ELi4ENS5_IJNS4_1CILi2EEENSA_ILi1EEESC_EEEEENS5_IJNSA_ILi128EEENSA_ILi64EEESG_EEENS_6half_tENS5_IJlSC_lEEESI_SJ_NS4_8TiledMMAINS4_8MMA_AtomIJNS4_26SM100_MMA_F16BF16_2x1SM_SSISI_SI_fLi128ELi64ELNS4_4UMMA5MajorE0ELSO_0ELNSN_7ScaleInE0ELSP_0EEEEEENS4_6LayoutINS5_IJSC_SC_SC_EEENS5_IJNSA_ILi0EEESU_SU_EEEEENS5_IJNS4_10UnderscoreESX_SX_EEEEENS4_18SM100_TMA_2SM_LOADENS4_14ComposedLayoutINS4_7SwizzleILi3ELi4ELi3EEENS4_18smem_ptr_flag_bitsILi16EEENSS_INS5_IJNSA_ILi8EEESG_EEENS5_IJSG_SC_EEEEEEEvNS4_8identityES10_S1A_vS1B_EENS_8epilogue10collective18CollectiveEpilogueINS1D_23Sm100TmaWarpSpecializedILi3ELi2ELi16ELb1ELb0EEEJNS5_IJSG_SG_SG_EEENS5_IJNSS_ISG_SC_EENSS_INS5_IJNSA_ILi16EEESB_EEENS5_IJSC_NSA_ILi32EEEEEEEEEEESI_SJ_SI_SJ_NS1D_6fusion15FusionCallbacksIS1H_NS1Q_17LinearCombinationISI_fSI_fLNS_15FloatRoundStyleE2EEES1I_S1P_JEEENS4_5SM1004TMEM4LOAD26SM100_TMEM_LOAD_32dp32b16xENS4_13SM90_TMA_LOADENS11_INS12_ILi1ELi4ELi3EEES15_NSS_INS5_IJS16_S1K_EEENS5_IJS1K_SC_EEEEEEENS4_39AutoVectorizingCopyWithAssumedAlignmentILi128EEENS4_14SM90_TMA_STOREES25_S27_S27_EEEvvEEEEvNT_6ParamsE --------------------------
	.section	.nv.constant0._ZN7cutlass13device_kernelINS_4gemm6kernel13GemmUniversalIN4cute5tupleIJiiiiEEENS1_10collective13CollectiveMmaINS1_35MainloopSm100TmaUmmaWarpSpecializedILi17ELi2ELi4ENS5_IJNS4_1CILi2EEENSA_ILi1EEESC_EEEEENS5_IJNSA_ILi128EEENSA_ILi64EEESG_EEENS_6half_tENS5_IJlSC_lEEESI_SJ_NS4_8TiledMMAINS4_8MMA_AtomIJNS4_26SM100_MMA_F16BF16_2x1SM_SSISI_SI_fLi128ELi64ELNS4_4UMMA5MajorE0ELSO_0ELNSN_7ScaleInE0ELSP_0EEEEEENS4_6LayoutINS5_IJSC_SC_SC_EEENS5_IJNSA_ILi0EEESU_SU_EEEEENS5_IJNS4_10UnderscoreESX_SX_EEEEENS4_18SM100_TMA_2SM_LOADENS4_14ComposedLayoutINS4_7SwizzleILi3ELi4ELi3EEENS4_18smem_ptr_flag_bitsILi16EEENSS_INS5_IJNSA_ILi8EEESG_EEENS5_IJSG_SC_EEEEEEEvNS4_8identityES10_S1A_vS1B_EENS_8epilogue10collective18CollectiveEpilogueINS1D_23Sm100TmaWarpSpecializedILi3ELi2ELi16ELb1ELb0EEEJNS5_IJSG_SG_SG_EEENS5_IJNSS_ISG_SC_EENSS_INS5_IJNSA_ILi16EEESB_EEENS5_IJSC_NSA_ILi32EEEEEEEEEEESI_SJ_SI_SJ_NS1D_6fusion15FusionCallbacksIS1H_NS1Q_17LinearCombinationISI_fSI_fLNS_15FloatRoundStyleE2EEES1I_S1P_JEEENS4_5SM1004TMEM4LOAD26SM100_TMEM_LOAD_32dp32b16xENS4_13SM90_TMA_LOADENS11_INS12_ILi1ELi4ELi3EEES15_NSS_INS5_IJS16_S1K_EEENS5_IJS1K_SC_EEEEEEENS4_39AutoVectorizingCopyWithAssumedAlignmentILi128EEENS4_14SM90_TMA_STOREES25_S27_S27_EEEvvEEEEvNT_6ParamsE,"a",@progbits
	.sectionflags	@""
	.align	4
.nv.constant0._ZN7cutlass13device_kernelINS_4gemm6kernel13GemmUniversalIN4cute5tupleIJiiiiEEENS1_10collective13CollectiveMmaINS1_35MainloopSm100TmaUmmaWarpSpecializedILi17ELi2ELi4ENS5_IJNS4_1CILi2EEENSA_ILi1EEESC_EEEEENS5_IJNSA_ILi128EEENSA_ILi64EEESG_EEENS_6half_tENS5_IJlSC_lEEESI_SJ_NS4_8TiledMMAINS4_8MMA_AtomIJNS4_26SM100_MMA_F16BF16_2x1SM_SSISI_SI_fLi128ELi64ELNS4_4UMMA5MajorE0ELSO_0ELNSN_7ScaleInE0ELSP_0EEEEEENS4_6LayoutINS5_IJSC_SC_SC_EEENS5_IJNSA_ILi0EEESU_SU_EEEEENS5_IJNS4_10UnderscoreESX_SX_EEEEENS4_18SM100_TMA_2SM_LOADENS4_14ComposedLayoutINS4_7SwizzleILi3ELi4ELi3EEENS4_18smem_ptr_flag_bitsILi16EEENSS_INS5_IJNSA_ILi8EEESG_EEENS5_IJSG_SC_EEEEEEEvNS4_8identityES10_S1A_vS1B_EENS_8epilogue10collective18CollectiveEpilogueINS1D_23Sm100TmaWarpSpecializedILi3ELi2ELi16ELb1ELb0EEEJNS5_IJSG_SG_SG_EEENS5_IJNSS_ISG_SC_EENSS_INS5_IJNSA_ILi16EEESB_EEENS5_IJSC_NSA_ILi32EEEEEEEEEEESI_SJ_SI_SJ_NS1D_6fusion15FusionCallbacksIS1H_NS1Q_17LinearCombinationISI_fSI_fLNS_15FloatRoundStyleE2EEES1I_S1P_JEEENS4_5SM1004TMEM4LOAD26SM100_TMEM_LOAD_32dp32b16xENS4_13SM90_TMA_LOADENS11_INS12_ILi1ELi4ELi3EEES15_NSS_INS5_IJS16_S1K_EEENS5_IJS1K_SC_EEEEEEENS4_39AutoVectorizingCopyWithAssumedAlignmentILi128EEENS4_14SM90_TMA_STOREES25_S27_S27_EEEvvEEEEvNT_6ParamsE:
	.zero		2944


//--------------------- SYMBOLS --------------------------

	.type		.nv.reservedSmem.offset0,@object
	.size		.nv.reservedSmem.offset0,0x4
	.type		.nv.reservedSmem.cap,@object
	.size		.nv.reservedSmem.cap,0x4
	.type		__assertfail,@function
